// auto-generated by cutlass_sweep.gemm — config: {"arch": "sm_100", "cluster_m": 2, "cluster_n": 2, "dtype": "int8", "stages": 4, "tile_k": 32, "tile_m": 128, "tile_n": 128}
#include "cutlass/cutlass.h"
#include "cutlass/gemm/collective/collective_builder.hpp"
#include "cutlass/gemm/device/gemm_universal_adapter.h"
#include "cutlass/gemm/kernel/gemm_universal.hpp"
#include "cutlass/epilogue/collective/collective_builder.hpp"

using ElemA = int8_t;
using ElemB = int8_t;
using ElemCD = int8_t;
using Acc  = int32_t;
using TileShape    = cute::Shape<cute::_128, cute::_128, cute::_32>;
using ClusterShape = cute::Shape<cute::_2, cute::_2, cute::_1>;

using CollectiveEpilogue = typename cutlass::epilogue::collective::CollectiveBuilder<
    cutlass::arch::Sm100, cutlass::arch::OpClassTensorOp,
    TileShape, ClusterShape,
    cutlass::epilogue::collective::EpilogueTileAuto,
    Acc, Acc,
    ElemCD, cutlass::layout::RowMajor, 128 / cutlass::sizeof_bits<ElemCD>::value,
    ElemCD, cutlass::layout::RowMajor, 128 / cutlass::sizeof_bits<ElemCD>::value,
    cutlass::epilogue::collective::EpilogueScheduleAuto
  >::CollectiveOp;

using CollectiveMainloop = typename cutlass::gemm::collective::CollectiveBuilder<
    cutlass::arch::Sm100, cutlass::arch::OpClassTensorOp,
    ElemA, cutlass::layout::RowMajor, 128 / cutlass::sizeof_bits<ElemA>::value,
    ElemB, cutlass::layout::ColumnMajor, 128 / cutlass::sizeof_bits<ElemB>::value,
    Acc,
    TileShape, ClusterShape,
    cutlass::gemm::collective::StageCount<4>,
    cutlass::gemm::collective::KernelScheduleAuto
  >::CollectiveOp;

using GemmKernel = cutlass::gemm::kernel::GemmUniversal<
    cute::Shape<int,int,int,int>,
    CollectiveMainloop,
    CollectiveEpilogue
>;
using Gemm = cutlass::gemm::device::GemmUniversalAdapter<GemmKernel>;

// Force the device kernel symbol into the cubin without needing a host main.
auto* _anchor = &cutlass::device_kernel<GemmKernel>;


// ===== COMPILED SASS (sm_100a) =====

	.target	sm_100a

	.elftype	@"ET_EXEC"


//--------------------- .note.nv.tkinfo           --------------------------
	.section	.note.nv.tkinfo,"",@"SHT_NOTE"
	.sectionflags	@"SHF_NOTE_NV_TKINFO"
	.tkinfo
        /*0018*/ 	.word	0x00000002
        /*0030*/ 	.string	""
        /*0030*/ 	.string	"ptxas"
        /*0030*/ 	.string	"Cuda compilation tools, release 13.0, V13.0.88"
        /*0030*/ 	.string	"Build cuda_13.0.r13.0/compiler.36424714_0"
        /*0030*/ 	.string	"-arch sm_100a -m 64 "



//--------------------- .note.nv.cuinfo           --------------------------
	.section	.note.nv.cuinfo,"",@"SHT_NOTE"
	.sectionflags	@"SHF_NOTE_NV_CUINFO"
        /*0018*/ 	.short	0x0002
        /*001a*/ 	.short	0x0064
        /*001c*/ 	.short	0x0082
	.zero		2


//--------------------- .nv.info                  --------------------------
	.section	.nv.info,"",@"SHT_CUDA_INFO"
	.align	4


	//----- nvinfo : EIATTR_REGCOUNT
	.align		4
        /*0000*/ 	.byte	0x04, 0x2f
        /*0002*/ 	.short	(.L_19 - .L_18)
	.align		4
.L_18:
        /*0004*/ 	.word	index@(_ZN7cutlass13device_kernelINS_4gemm6kernel13GemmUniversalIN4cute5tupleIJiiiiEEENS1_10collective13CollectiveMmaINS1_35MainloopSm100TmaUmmaWarpSpecializedILi4ELi2ELi4ENS5_IJNS4_1CILi2EEESB_NSA_ILi1EEEEEEEENS5_IJNSA_ILi128EEESF_NSA_ILi32EEEEEEaNS5_IJlSC_lEEEaSI_NS4_8TiledMMAINS4_8MMA_AtomIJNS4_21SM100_MMA_S8_2x1SM_SSIaaiLi128ELi128ELNS4_4UMMA5MajorE0ELSN_0ELNSM_8SaturateE0EEEEEENS4_6LayoutINS5_IJSC_SC_SC_EEENS5_IJNSA_ILi0EEEST_ST_EEEEENS5_IJNS4_10UnderscoreESW_SW_EEEEENS4_28SM100_TMA_2SM_LOAD_MULTICASTENS4_14ComposedLayoutINS4_7SwizzleILi1ELi4ELi3EEENS4_18smem_ptr_flag_bitsILi8EEENSR_INS5_IJNSA_ILi8EEESG_EEENS5_IJSG_SC_EEEEEEEvNS4_8identityENS4_18SM100_TMA_2SM_LOADES19_vS1A_EENS_8epilogue10collective18CollectiveEpilogueINS1D_23Sm100TmaWarpSpecializedILi2ELi2ELi32ELb0ELb0EEEJNS5_IJNSA_ILi64EEESF_SG_EEENS5_IJNSR_IS1I_SC_EENSR_INS5_IJSG_SB_EEENS5_IJSC_S1I_EEEEEEEEaSI_aSI_NS1D_6fusion15FusionCallbacksIS1H_NS1P_17LinearCombinationIaiaiLNS_15FloatRoundStyleE2EEES1J_S1O_JEEENS4_5SM1004TMEM4LOAD26SM100_TMEM_LOAD_32dp32b32xENS4_13SM90_TMA_LOADES19_NS4_39AutoVectorizingCopyWithAssumedAlignmentILi128EEENS4_14SM90_TMA_STOREES19_S21_S21_EEEvvEEEEvNT_6ParamsE)
        /*0008*/ 	.word	0x0000005b


	//----- nvinfo : EIATTR_FRAME_SIZE
	.align		4
.L_19:
        /*000c*/ 	.byte	0x04, 0x11
        /*000e*/ 	.short	(.L_21 - .L_20)
	.align		4
.L_20:
        /*0010*/ 	.word	index@($__internal_2_$__cuda_sm10x_tcgen05_guardrail_trap_unallocated_columns_being_dealloced)
        /*0014*/ 	.word	0x00000000


	//----- nvinfo : EIATTR_FRAME_SIZE
	.align		4
.L_21:
        /*0018*/ 	.byte	0x04, 0x11
        /*001a*/ 	.short	(.L_23 - .L_22)
	.align		4
.L_22:
        /*001c*/ 	.word	index@($__internal_1_$__cuda_sm10x_tcgen05_guardrail_trap_phase_invalid_during_alloc)
        /*0020*/ 	.word	0x00000000


	//----- nvinfo : EIATTR_FRAME_SIZE
	.align		4
.L_23:
        /*0024*/ 	.byte	0x04, 0x11
        /*0026*/ 	.short	(.L_25 - .L_24)
	.align		4
.L_24:
        /*0028*/ 	.word	index@($__internal_0_$__cuda_sm10x_tcgen05_guardrail_trap_col_being_dealloced_not_returned_by_alloc)
        /*002c*/ 	.word	0x00000000


	//----- nvinfo : EIATTR_FRAME_SIZE
	.align		4
.L_25:
        /*0030*/ 	.byte	0x04, 0x11
        /*0032*/ 	.short	(.L_27 - .L_26)
	.align		4
.L_26:
        /*0034*/ 	.word	index@(_ZN7cutlass13device_kernelINS_4gemm6kernel13GemmUniversalIN4cute5tupleIJiiiiEEENS1_10collective13CollectiveMmaINS1_35MainloopSm100TmaUmmaWarpSpecializedILi4ELi2ELi4ENS5_IJNS4_1CILi2EEESB_NSA_ILi1EEEEEEEENS5_IJNSA_ILi128EEESF_NSA_ILi32EEEEEEaNS5_IJlSC_lEEEaSI_NS4_8TiledMMAINS4_8MMA_AtomIJNS4_21SM100_MMA_S8_2x1SM_SSIaaiLi128ELi128ELNS4_4UMMA5MajorE0ELSN_0ELNSM_8SaturateE0EEEEEENS4_6LayoutINS5_IJSC_SC_SC_EEENS5_IJNSA_ILi0EEEST_ST_EEEEENS5_IJNS4_10UnderscoreESW_SW_EEEEENS4_28SM100_TMA_2SM_LOAD_MULTICASTENS4_14ComposedLayoutINS4_7SwizzleILi1ELi4ELi3EEENS4_18smem_ptr_flag_bitsILi8EEENSR_INS5_IJNSA_ILi8EEESG_EEENS5_IJSG_SC_EEEEEEEvNS4_8identityENS4_18SM100_TMA_2SM_LOADES19_vS1A_EENS_8epilogue10collective18CollectiveEpilogueINS1D_23Sm100TmaWarpSpecializedILi2ELi2ELi32ELb0ELb0EEEJNS5_IJNSA_ILi64EEESF_SG_EEENS5_IJNSR_IS1I_SC_EENSR_INS5_IJSG_SB_EEENS5_IJSC_S1I_EEEEEEEEaSI_aSI_NS1D_6fusion15FusionCallbacksIS1H_NS1P_17LinearCombinationIaiaiLNS_15FloatRoundStyleE2EEES1J_S1O_JEEENS4_5SM1004TMEM4LOAD26SM100_TMEM_LOAD_32dp32b32xENS4_13SM90_TMA_LOADES19_NS4_39AutoVectorizingCopyWithAssumedAlignmentILi128EEENS4_14SM90_TMA_STOREES19_S21_S21_EEEvvEEEEvNT_6ParamsE)
        /*0038*/ 	.word	0x00000000


	//----- nvinfo : EIATTR_MIN_STACK_SIZE
	.align		4
.L_27:
        /*003c*/ 	.byte	0x04, 0x12
        /*003e*/ 	.short	(.L_29 - .L_28)
	.align		4
.L_28:
        /*0040*/ 	.word	index@(_ZN7cutlass13device_kernelINS_4gemm6kernel13GemmUniversalIN4cute5tupleIJiiiiEEENS1_10collective13CollectiveMmaINS1_35MainloopSm100TmaUmmaWarpSpecializedILi4ELi2ELi4ENS5_IJNS4_1CILi2EEESB_NSA_ILi1EEEEEEEENS5_IJNSA_ILi128EEESF_NSA_ILi32EEEEEEaNS5_IJlSC_lEEEaSI_NS4_8TiledMMAINS4_8MMA_AtomIJNS4_21SM100_MMA_S8_2x1SM_SSIaaiLi128ELi128ELNS4_4UMMA5MajorE0ELSN_0ELNSM_8SaturateE0EEEEEENS4_6LayoutINS5_IJSC_SC_SC_EEENS5_IJNSA_ILi0EEEST_ST_EEEEENS5_IJNS4_10UnderscoreESW_SW_EEEEENS4_28SM100_TMA_2SM_LOAD_MULTICASTENS4_14ComposedLayoutINS4_7SwizzleILi1ELi4ELi3EEENS4_18smem_ptr_flag_bitsILi8EEENSR_INS5_IJNSA_ILi8EEESG_EEENS5_IJSG_SC_EEEEEEEvNS4_8identityENS4_18SM100_TMA_2SM_LOADES19_vS1A_EENS_8epilogue10collective18CollectiveEpilogueINS1D_23Sm100TmaWarpSpecializedILi2ELi2ELi32ELb0ELb0EEEJNS5_IJNSA_ILi64EEESF_SG_EEENS5_IJNSR_IS1I_SC_EENSR_INS5_IJSG_SB_EEENS5_IJSC_S1I_EEEEEEEEaSI_aSI_NS1D_6fusion15FusionCallbacksIS1H_NS1P_17LinearCombinationIaiaiLNS_15FloatRoundStyleE2EEES1J_S1O_JEEENS4_5SM1004TMEM4LOAD26SM100_TMEM_LOAD_32dp32b32xENS4_13SM90_TMA_LOADES19_NS4_39AutoVectorizingCopyWithAssumedAlignmentILi128EEENS4_14SM90_TMA_STOREES19_S21_S21_EEEvvEEEEvNT_6ParamsE)
        /*0044*/ 	.word	0x00000000
.L_29:


//--------------------- .nv.compat                --------------------------
	.section	.nv.compat,"",@"SHT_CUDA_COMPAT_INFO"
	.align	4
        /*0000*/ 	.byte	0x02, 0x09, 0x01, 0x00, 0x02, 0x02, 0x03, 0x00, 0x02, 0x05, 0x06, 0x00, 0x03, 0x07, 0x01, 0x01
        /*0010*/ 	.byte	0x02, 0x03, 0x01, 0x00, 0x02, 0x06, 0x01, 0x00, 0x04, 0x0b, 0x08, 0x00, 0x01, 0x00, 0x00, 0x00
        /*0020*/ 	.byte	0x00, 0x00, 0x00, 0x00


//--------------------- .nv.info._ZN7cutlass13device_kernelINS_4gemm6kernel13GemmUniversalIN4cute5tupleIJiiiiEEENS1_10collective13CollectiveMmaINS1_35MainloopSm100TmaUmmaWarpSpecializedILi4ELi2ELi4ENS5_IJNS4_1CILi2EEESB_NSA_ILi1EEEEEEEENS5_IJNSA_ILi128EEESF_NSA_ILi32EEEEEEaNS5_IJlSC_lEEEaSI_NS4_8TiledMMAINS4_8MMA_AtomIJNS4_21SM100_MMA_S8_2x1SM_SSIaaiLi128ELi128ELNS4_4UMMA5MajorE0ELSN_0ELNSM_8SaturateE0EEEEEENS4_6LayoutINS5_IJSC_SC_SC_EEENS5_IJNSA_ILi0EEEST_ST_EEEEENS5_IJNS4_10UnderscoreESW_SW_EEEEENS4_28SM100_TMA_2SM_LOAD_MULTICASTENS4_14ComposedLayoutINS4_7SwizzleILi1ELi4ELi3EEENS4_18smem_ptr_flag_bitsILi8EEENSR_INS5_IJNSA_ILi8EEESG_EEENS5_IJSG_SC_EEEEEEEvNS4_8identityENS4_18SM100_TMA_2SM_LOADES19_vS1A_EENS_8epilogue10collective18CollectiveEpilogueINS1D_23Sm100TmaWarpSpecializedILi2ELi2ELi32ELb0ELb0EEEJNS5_IJNSA_ILi64EEESF_SG_EEENS5_IJNSR_IS1I_SC_EENSR_INS5_IJSG_SB_EEENS5_IJSC_S1I_EEEEEEEEaSI_aSI_NS1D_6fusion15FusionCallbacksIS1H_NS1P_17LinearCombinationIaiaiLNS_15FloatRoundStyleE2EEES1J_S1O_JEEENS4_5SM1004TMEM4LOAD26SM100_TMEM_LOAD_32dp32b32xENS4_13SM90_TMA_LOADES19_NS4_39AutoVectorizingCopyWithAssumedAlignmentILi128EEENS4_14SM90_TMA_STOREES19_S21_S21_EEEvvEEEEvNT_6ParamsE --------------------------
	.section	.nv.info._ZN7cutlass13device_kernelINS_4gemm6kernel13GemmUniversalIN4cute5tupleIJiiiiEEENS1_10collective13CollectiveMmaINS1_35MainloopSm100TmaUmmaWarpSpecializedILi4ELi2ELi4ENS5_IJNS4_1CILi2EEESB_NSA_ILi1EEEEEEEENS5_IJNSA_ILi128EEESF_NSA_ILi32EEEEEEaNS5_IJlSC_lEEEaSI_NS4_8TiledMMAINS4_8MMA_AtomIJNS4_21SM100_MMA_S8_2x1SM_SSIaaiLi128ELi128ELNS4_4UMMA5MajorE0ELSN_0ELNSM_8SaturateE0EEEEEENS4_6LayoutINS5_IJSC_SC_SC_EEENS5_IJNSA_ILi0EEEST_ST_EEEEENS5_IJNS4_10UnderscoreESW_SW_EEEEENS4_28SM100_TMA_2SM_LOAD_MULTICASTENS4_14ComposedLayoutINS4_7SwizzleILi1ELi4ELi3EEENS4_18smem_ptr_flag_bitsILi8EEENSR_INS5_IJNSA_ILi8EEESG_EEENS5_IJSG_SC_EEEEEEEvNS4_8identityENS4_18SM100_TMA_2SM_LOADES19_vS1A_EENS_8epilogue10collective18CollectiveEpilogueINS1D_23Sm100TmaWarpSpecializedILi2ELi2ELi32ELb0ELb0EEEJNS5_IJNSA_ILi64EEESF_SG_EEENS5_IJNSR_IS1I_SC_EENSR_INS5_IJSG_SB_EEENS5_IJSC_S1I_EEEEEEEEaSI_aSI_NS1D_6fusion15FusionCallbacksIS1H_NS1P_17LinearCombinationIaiaiLNS_15FloatRoundStyleE2EEES1J_S1O_JEEENS4_5SM1004TMEM4LOAD26SM100_TMEM_LOAD_32dp32b32xENS4_13SM90_TMA_LOADES19_NS4_39AutoVectorizingCopyWithAssumedAlignmentILi128EEENS4_14SM90_TMA_STOREES19_S21_S21_EEEvvEEEEvNT_6ParamsE,"",@"SHT_CUDA_INFO"
	.sectionflags	@""
	.align	4


	//----- nvinfo : EIATTR_CUDA_API_VERSION
	.align		4
        /*0000*/ 	.byte	0x04, 0x37
        /*0002*/ 	.short	(.L_31 - .L_30)
.L_30:
        /*0004*/ 	.word	0x00000082


	//----- nvinfo : EIATTR_KPARAM_INFO
	.align		4
.L_31:
        /*0008*/ 	.byte	0x04, 0x17
        /*000a*/ 	.short	(.L_33 - .L_32)
.L_32:
        /*000c*/ 	.word	0x00000000
        /*0010*/ 	.short	0x0000
        /*0012*/ 	.short	0x0000
        /*0014*/ 	.byte	0x00, 0xf0, 0x01, 0x20


	//----- nvinfo : EIATTR_AT_ENTRY_FRAGMENTS
	.align		4
.L_33:
        /*0018*/ 	.byte	0x04, 0x4f
        /*001a*/ 	.short	(.L_35 - .L_34)


	//   ....[0]....
.L_34:
        /*001c*/ 	.word	0x00000007


	//----- nvinfo : EIATTR_RESERVED_SMEM_USED
	.align		4
.L_35:
        /*0020*/ 	.byte	0x01, 0x41
	.zero		2


	//----- nvinfo : EIATTR_SPARSE_MMA_MASK
	.align		4
        /*0024*/ 	.byte	0x03, 0x50
        /*0026*/ 	.short	0x0000


	//----- nvinfo : EIATTR_TCGEN05_2CTA_USED
	.align		4
        /*0028*/ 	.byte	0x01, 0x52
	.zero		2


	//----- nvinfo : EIATTR_MAXREG_COUNT
	.align		4
        /*002c*/ 	.byte	0x03, 0x1b
        /*002e*/ 	.short	0x00ff


	//----- nvinfo : EIATTR_NUM_BARRIERS
	.align		4
        /*0030*/ 	.byte	0x02, 0x4c
        /*0032*/ 	.byte	0x07
	.zero		1


	//----- nvinfo : EIATTR_EXTERNS
	.align		4
        /*0034*/ 	.byte	0x04, 0x0f
        /*0036*/ 	.short	(.L_37 - .L_36)


	//   ....[0]....
	.align		4
.L_36:
        /*0038*/ 	.word	index@(__assertfail)


	//----- nvinfo : EIATTR_MERCURY_ISA_VERSION
	.align		4
.L_37:
        /*003c*/ 	.byte	0x03, 0x5f
        /*003e*/ 	.short	0x0101


	//----- nvinfo : EIATTR_INT_WARP_WIDE_INSTR_OFFSETS
	.align		4
        /*0040*/ 	.byte	0x04, 0x31
        /*0042*/ 	.short	(.L_39 - .L_38)


	//   ....[0]....
.L_38:
        /*0044*/ 	.word	0x00000d30


	//   ....[1]....
        /*0048*/ 	.word	0x00000dd0


	//   ....[2]....
        /*004c*/ 	.word	0x00004120


	//   ....[3]....
        /*0050*/ 	.word	0x00004150


	//   ....[4]....
        /*0054*/ 	.word	0x00004170


	//   ....[5]....
        /*0058*/ 	.word	0x00004c90


	//   ....[6]....
        /*005c*/ 	.word	0x00004d30


	//   ....[7]....
        /*0060*/ 	.word	0x00004de0


	//   ....[8]....
        /*0064*/ 	.word	0x00004e80


	//   ....[9]....
        /*0068*/ 	.word	0x00004f70


	//   ....[10]....
        /*006c*/ 	.word	0x00005040


	//----- nvinfo : EIATTR_COOP_GROUP_MASK_REGIDS
	.align		4
.L_39:
        /*0070*/ 	.byte	0x04, 0x29
        /*0072*/ 	.short	(.L_41 - .L_40)


	//   ....[0]....
.L_40:
        /*0074*/ 	.word	0xffffffff


	//   ....[1]....
        /*0078*/ 	.word	0xffffffff


	//   ....[2]....
        /*007c*/ 	.word	0xffffffff


	//   ....[3]....
        /*0080*/ 	.word	0xffffffff


	//   ....[4]....
        /*0084*/ 	.word	0xffffffff


	//   ....[5]....
        /*0088*/ 	.word	0xffffffff


	//   ....[6]....
        /*008c*/ 	.word	0xffffffff


	//   ....[7]....
        /*0090*/ 	.word	0xffffffff


	//   ....[8]....
        /*0094*/ 	.word	0xffffffff


	//   ....[9]....
        /*0098*/ 	.word	0xffffffff


	//   ....[10]....
        /*009c*/ 	.word	0xffffffff


	//   ....[11]....
        /*00a0*/ 	.word	0xffffffff


	//   ....[12]....
        /*00a4*/ 	.word	0xffffffff


	//   ....[13]....
        /*00a8*/ 	.word	0xffffffff


	//----- nvinfo : EIATTR_COOP_GROUP_INSTR_OFFSETS
	.align		4
.L_41:
        /*00ac*/ 	.byte	0x04, 0x28
        /*00ae*/ 	.short	(.L_43 - .L_42)


	//   ....[0]....
.L_42:
        /*00b0*/ 	.word	0x000000b0


	//   ....[1]....
        /*00b4*/ 	.word	0x00000520


	//   ....[2]....
        /*00b8*/ 	.word	0x000006e0


	//   ....[3]....
        /*00bc*/ 	.word	0x00000830


	//   ....[4]....
        /*00c0*/ 	.word	0x00000920


	//   ....[5]....
        /*00c4*/ 	.word	0x00000a80


	//   ....[6]....
        /*00c8*/ 	.word	0x00000c10


	//   ....[7]....
        /*00cc*/ 	.word	0x00000e50


	//   ....[8]....
        /*00d0*/ 	.word	0x000021a0


	//   ....[9]....
        /*00d4*/ 	.word	0x00003050


	//   ....[10]....
        /*00d8*/ 	.word	0x00003520


	//   ....[11]....
        /*00dc*/ 	.word	0x00003550


	//   ....[12]....
        /*00e0*/ 	.word	0x00004020


	//   ....[13]....
        /*00e4*/ 	.word	0x00004230


	//----- nvinfo : EIATTR_VRC_CTA_INIT_COUNT
	.align		4
.L_43:
        /*00e8*/ 	.byte	0x02, 0x4a
        /*00ea*/ 	.byte	0x80
	.zero		1


	//----- nvinfo : EIATTR_SYSCALL_OFFSETS
	.align		4
        /*00ec*/ 	.byte	0x04, 0x46
        /*00ee*/ 	.short	(.L_45 - .L_44)


	//   ....[0]....
.L_44:
        /*00f0*/ 	.word	0x00005b50


	//   ....[1]....
        /*00f4*/ 	.word	0x00005c90


	//   ....[2]....
        /*00f8*/ 	.word	0x000064a0


	//   ....[3]....
        /*00fc*/ 	.word	0x000072a0


	//----- nvinfo : EIATTR_MBARRIER_INSTR_OFFSETS
	.align		4
.L_45:
        /*0100*/ 	.byte	0x04, 0x39
        /*0102*/ 	.short	(.L_47 - .L_46)


	//   ....[0]....
.L_46:
        /*0104*/ 	.word	0x00000650
        /*0108*/ 	.word	0x000000ff
        /*010c*/ 	.word	0x00000000
        /*0110*/ 	.short	0x0100
        /*0112*/ 	.byte	0x04
	.zero		1


	//   ....[1]....
        /*0114*/ 	.word	0x00000660
        /*0118*/ 	.word	0x000000ff
        /*011c*/ 	.word	0x00000020
        /*0120*/ 	.short	0x0100
        /*0122*/ 	.byte	0x04
	.zero		1


	//   ....[2]....
        /*0124*/ 	.word	0x00000670
        /*0128*/ 	.word	0x000000ff
        /*012c*/ 	.word	0x00000008
        /*0130*/ 	.short	0x0100
        /*0132*/ 	.byte	0x04
	.zero		1


	//   ....[3]....
        /*0134*/ 	.word	0x00000680
        /*0138*/ 	.word	0x000000ff
        /*013c*/ 	.word	0x00000028
        /*0140*/ 	.short	0x0100
        /*0142*/ 	.byte	0x04
	.zero		1


	//   ....[4]....
        /*0144*/ 	.word	0x00000690
        /*0148*/ 	.word	0x000000ff
        /*014c*/ 	.word	0x00000010
        /*0150*/ 	.short	0x0100
        /*0152*/ 	.byte	0x04
	.zero		1


	//   ....[5]....
        /*0154*/ 	.word	0x000006a0
        /*0158*/ 	.word	0x000000ff
        /*015c*/ 	.word	0x00000030
        /*0160*/ 	.short	0x0100
        /*0162*/ 	.byte	0x04
	.zero		1


	//   ....[6]....
        /*0164*/ 	.word	0x000006b0
        /*0168*/ 	.word	0x000000ff
        /*016c*/ 	.word	0x00000018
        /*0170*/ 	.short	0x0100
        /*0172*/ 	.byte	0x04
	.zero		1


	//   ....[7]....
        /*0174*/ 	.word	0x000006c0
        /*0178*/ 	.word	0x000000ff
        /*017c*/ 	.word	0x00000038
        /*0180*/ 	.short	0x0100
        /*0182*/ 	.byte	0x04
	.zero		1


	//   ....[8]....
        /*0184*/ 	.word	0x000007e0
        /*0188*/ 	.word	0x000000ff
        /*018c*/ 	.word	0x00000040
        /*0190*/ 	.short	0x0100
        /*0192*/ 	.byte	0x04
	.zero		1


	//   ....[9]....
        /*0194*/ 	.word	0x000007f0
        /*0198*/ 	.word	0x000000ff
        /*019c*/ 	.word	0x00000050
        /*01a0*/ 	.short	0x0100
        /*01a2*/ 	.byte	0x04
	.zero		1


	//   ....[10]....
        /*01a4*/ 	.word	0x00000800
        /*01a8*/ 	.word	0x000000ff
        /*01ac*/ 	.word	0x00000048
        /*01b0*/ 	.short	0x0100
        /*01b2*/ 	.byte	0x04
	.zero		1


	//   ....[11]....
        /*01b4*/ 	.word	0x00000810
        /*01b8*/ 	.word	0x000000ff
        /*01bc*/ 	.word	0x00000058
        /*01c0*/ 	.short	0x0100
        /*01c2*/ 	.byte	0x04
	.zero		1


	//   ....[12]....
        /*01c4*/ 	.word	0x000008f0
        /*01c8*/ 	.word	0x000000ff
        /*01cc*/ 	.word	0x00000060
        /*01d0*/ 	.short	0x0100
        /*01d2*/ 	.byte	0x06
	.zero		1


	//   ....[13]....
        /*01d4*/ 	.word	0x00000900
        /*01d8*/ 	.word	0x000000ff
        /*01dc*/ 	.word	0x00000068
        /*01e0*/ 	.short	0x0100
        /*01e2*/ 	.byte	0x06
	.zero		1


	//   ....[14]....
        /*01e4*/ 	.word	0x00000a30
        /*01e8*/ 	.word	0x000000ff
        /*01ec*/ 	.word	0x00000070
        /*01f0*/ 	.short	0x0100
        /*01f2*/ 	.byte	0x06
	.zero		1


	//   ....[15]....
        /*01f4*/ 	.word	0x00000a40
        /*01f8*/ 	.word	0x000000ff
        /*01fc*/ 	.word	0x00000080
        /*0200*/ 	.short	0x0100
        /*0202*/ 	.byte	0x06
	.zero		1


	//   ....[16]....
        /*0204*/ 	.word	0x00000a50
        /*0208*/ 	.word	0x000000ff
        /*020c*/ 	.word	0x00000078
        /*0210*/ 	.short	0x0100
        /*0212*/ 	.byte	0x06
	.zero		1


	//   ....[17]....
        /*0214*/ 	.word	0x00000a60
        /*0218*/ 	.word	0x000000ff
        /*021c*/ 	.word	0x00000088
        /*0220*/ 	.short	0x0100
        /*0222*/ 	.byte	0x06
	.zero		1


	//   ....[18]....
        /*0224*/ 	.word	0x00000b80
        /*0228*/ 	.word	0x000000ff
        /*022c*/ 	.word	0x00000090
        /*0230*/ 	.short	0x0100
        /*0232*/ 	.byte	0x04
	.zero		1


	//   ....[19]....
        /*0234*/ 	.word	0x00000b90
        /*0238*/ 	.word	0x000000ff
        /*023c*/ 	.word	0x000000b0
        /*0240*/ 	.short	0x0100
        /*0242*/ 	.byte	0x04
	.zero		1


	//   ....[20]....
        /*0244*/ 	.word	0x00000ba0
        /*0248*/ 	.word	0x000000ff
        /*024c*/ 	.word	0x00000098
        /*0250*/ 	.short	0x0100
        /*0252*/ 	.byte	0x04
	.zero		1


	//   ....[21]....
        /*0254*/ 	.word	0x00000bb0
        /*0258*/ 	.word	0x000000ff
        /*025c*/ 	.word	0x000000b8
        /*0260*/ 	.short	0x0100
        /*0262*/ 	.byte	0x04
	.zero		1


	//   ....[22]....
        /*0264*/ 	.word	0x00000bc0
        /*0268*/ 	.word	0x000000ff
        /*026c*/ 	.word	0x000000a0
        /*0270*/ 	.short	0x0100
        /*0272*/ 	.byte	0x04
	.zero		1


	//   ....[23]....
        /*0274*/ 	.word	0x00000bd0
        /*0278*/ 	.word	0x000000ff
        /*027c*/ 	.word	0x000000c0
        /*0280*/ 	.short	0x0100
        /*0282*/ 	.byte	0x04
	.zero		1


	//   ....[24]....
        /*0284*/ 	.word	0x00000be0
        /*0288*/ 	.word	0x000000ff
        /*028c*/ 	.word	0x000000a8
        /*0290*/ 	.short	0x0100
        /*0292*/ 	.byte	0x04
	.zero		1


	//   ....[25]....
        /*0294*/ 	.word	0x00000bf0
        /*0298*/ 	.word	0x000000ff
        /*029c*/ 	.word	0x000000c8
        /*02a0*/ 	.short	0x0100
        /*02a2*/ 	.byte	0x04
	.zero		1


	//   ....[26]....
        /*02a4*/ 	.word	0x00000ce0
        /*02a8*/ 	.word	0x000000ff
        /*02ac*/ 	.word	0x000000d0
        /*02b0*/ 	.short	0x0100
        /*02b2*/ 	.byte	0x04
	.zero		1


	//   ....[27]....
        /*02b4*/ 	.word	0x00000cf0
        /*02b8*/ 	.word	0x000000ff
        /*02bc*/ 	.word	0x000000e0
        /*02c0*/ 	.short	0x0100
        /*02c2*/ 	.byte	0x04
	.zero		1


	//   ....[28]....
        /*02c4*/ 	.word	0x00000d00
        /*02c8*/ 	.word	0x000000ff
        /*02cc*/ 	.word	0x000000d8
        /*02d0*/ 	.short	0x0100
        /*02d2*/ 	.byte	0x04
	.zero		1


	//   ....[29]....
        /*02d4*/ 	.word	0x00000d10
        /*02d8*/ 	.word	0x000000ff
        /*02dc*/ 	.word	0x000000e8
        /*02e0*/ 	.short	0x0100
        /*02e2*/ 	.byte	0x04
	.zero		1


	//   ....[30]....
        /*02e4*/ 	.word	0x00000e10
        /*02e8*/ 	.word	0x000000ff
        /*02ec*/ 	.word	0x000000f0
        /*02f0*/ 	.short	0x0100
        /*02f2*/ 	.byte	0x06
	.zero		1


	//   ....[31]....
        /*02f4*/ 	.word	0x000019c0
        /*02f8*/ 	.word	0x00000000
        /*02fc*/ 	.word	0x000000e0
        /*0300*/ 	.short	0x010a
        /*0302*/ 	.byte	0xff
	.zero		1


	//   ....[32]....
        /*0304*/ 	.word	0x000019f0
        /*0308*/ 	.word	0x00000000
        /*030c*/ 	.word	0x000000d0
        /*0310*/ 	.short	0x0101
        /*0312*/ 	.byte	0xff
	.zero		1


	//   ....[33]....
        /*0314*/ 	.word	0x00001ab0
        /*0318*/ 	.word	0x000000ff
        /*031c*/ 	.word	0x00000020
        /*0320*/ 	.short	0x010a
        /*0322*/ 	.byte	0x04
	.zero		1


	//   ....[34]....
        /*0324*/ 	.word	0x00001b80
        /*0328*/ 	.word	0x000000ff
        /*032c*/ 	.word	0x00000020
        /*0330*/ 	.short	0x010a
        /*0332*/ 	.byte	0x21
	.zero		1


	//   ....[35]....
        /*0334*/ 	.word	0x00001d30
        /*0338*/ 	.word	0x000000ff
        /*033c*/ 	.word	0x00000020
        /*0340*/ 	.short	0x010a
        /*0342*/ 	.byte	0x05
	.zero		1


	//   ....[36]....
        /*0344*/ 	.word	0x00001e40
        /*0348*/ 	.word	0x000000ff
        /*034c*/ 	.word	0x00000068
        /*0350*/ 	.short	0x0101
        /*0352*/ 	.byte	0x06
	.zero		1


	//   ....[37]....
        /*0354*/ 	.word	0x00001e60
        /*0358*/ 	.word	0x000000ff
        /*035c*/ 	.word	0x00000020
        /*0360*/ 	.short	0x010a
        /*0362*/ 	.byte	0x04
	.zero		1


	//   ....[38]....
        /*0364*/ 	.word	0x00001ee0
        /*0368*/ 	.word	0x000000ff
        /*036c*/ 	.word	0x00000020
        /*0370*/ 	.short	0x010a
        /*0372*/ 	.byte	0x11
	.zero		1


	//   ....[39]....
        /*0374*/ 	.word	0x00002070
        /*0378*/ 	.word	0x000000ff
        /*037c*/ 	.word	0x00000020
        /*0380*/ 	.short	0x010a
        /*0382*/ 	.byte	0x05
	.zero		1


	//   ....[40]....
        /*0384*/ 	.word	0x000021d0
        /*0388*/ 	.word	0x00000003
        /*038c*/ 	.word	0x00000070
        /*0390*/ 	.short	0x010a
        /*0392*/ 	.byte	0xff
	.zero		1


	//   ....[41]....
        /*0394*/ 	.word	0x00002320
        /*0398*/ 	.word	0x00000000
        /*039c*/ 	.word	0x00000000
        /*03a0*/ 	.short	0x0101
        /*03a2*/ 	.byte	0xff
	.zero		1


	//   ....[42]....
        /*03a4*/ 	.word	0x000028d0
        /*03a8*/ 	.word	0x000000ff
        /*03ac*/ 	.word	0x00000000
        /*03b0*/ 	.short	0x010a
        /*03b2*/ 	.byte	0x04
	.zero		1


	//   ....[43]....
        /*03b4*/ 	.word	0x00002960
        /*03b8*/ 	.word	0x000000ff
        /*03bc*/ 	.word	0x00000000
        /*03c0*/ 	.short	0x010a
        /*03c2*/ 	.byte	0x05
	.zero		1


	//   ....[44]....
        /*03c4*/ 	.word	0x000029f0
        /*03c8*/ 	.word	0x000000ff
        /*03cc*/ 	.word	0x00000000
        /*03d0*/ 	.short	0x010a
        /*03d2*/ 	.byte	0x05
	.zero		1


	//   ....[45]....
        /*03d4*/ 	.word	0x00002a90
        /*03d8*/ 	.word	0x00000000
        /*03dc*/ 	.word	0x00000000
        /*03e0*/ 	.short	0x010a
        /*03e2*/ 	.byte	0xff
	.zero		1


	//   ....[46]....
        /*03e4*/ 	.word	0x00002bb0
        /*03e8*/ 	.word	0x00000002
        /*03ec*/ 	.word	0x000000d0
        /*03f0*/ 	.short	0x010a
        /*03f2*/ 	.byte	0xff
	.zero		1


	//   ....[47]....
        /*03f4*/ 	.word	0x00002c20
        /*03f8*/ 	.word	0x00000002
        /*03fc*/ 	.word	0x00000000
        /*0400*/ 	.short	0x0101
        /*0402*/ 	.byte	0xff
	.zero		1


	//   ....[48]....
        /*0404*/ 	.word	0x00002c40
        /*0408*/ 	.word	0x000000ff
        /*040c*/ 	.word	0x00000080
        /*0410*/ 	.short	0x010a
        /*0412*/ 	.byte	0x04
	.zero		1


	//   ....[49]....
        /*0414*/ 	.word	0x00002d60
        /*0418*/ 	.word	0x00000002
        /*041c*/ 	.word	0x00000070
        /*0420*/ 	.short	0x010a
        /*0422*/ 	.byte	0xff
	.zero		1


	//   ....[50]....
        /*0424*/ 	.word	0x00002e60
        /*0428*/ 	.word	0x00000002
        /*042c*/ 	.word	0x00000000
        /*0430*/ 	.short	0x0101
        /*0432*/ 	.byte	0xff
	.zero		1


	//   ....[51]....
        /*0434*/ 	.word	0x00002ef0
        /*0438*/ 	.word	0x000000ff
        /*043c*/ 	.word	0x00000080
        /*0440*/ 	.short	0x0106
        /*0442*/ 	.byte	0x04
	.zero		1


	//   ....[52]....
        /*0444*/ 	.word	0x00002f10
        /*0448*/ 	.word	0x000000ff
        /*044c*/ 	.word	0x00000080
        /*0450*/ 	.short	0x010a
        /*0452*/ 	.byte	0x04
	.zero		1


	//   ....[53]....
        /*0454*/ 	.word	0x00002fa0
        /*0458*/ 	.word	0x000000ff
        /*045c*/ 	.word	0x00000080
        /*0460*/ 	.short	0x0106
        /*0462*/ 	.byte	0x07
	.zero		1


	//   ....[54]....
        /*0464*/ 	.word	0x00002fe0
        /*0468*/ 	.word	0x00000000
        /*046c*/ 	.word	0x00000080
        /*0470*/ 	.short	0x010a
        /*0472*/ 	.byte	0xff
	.zero		1


	//   ....[55]....
        /*0474*/ 	.word	0x00003220
        /*0478*/ 	.word	0x000000ff
        /*047c*/ 	.word	0x00000008
        /*0480*/ 	.short	0x010a
        /*0482*/ 	.byte	0x05
	.zero		1


	//   ....[56]....
        /*0484*/ 	.word	0x00003240
        /*0488*/ 	.word	0x000000ff
        /*048c*/ 	.word	0x00000008
        /*0490*/ 	.short	0x010a
        /*0492*/ 	.byte	0x05
	.zero		1


	//   ....[57]....
        /*0494*/ 	.word	0x000033d0
        /*0498*/ 	.word	0x000000ff
        /*049c*/ 	.word	0x00000008
        /*04a0*/ 	.short	0x010a
        /*04a2*/ 	.byte	0x05
	.zero		1


	//   ....[58]....
        /*04a4*/ 	.word	0x000033f0
        /*04a8*/ 	.word	0x000000ff
        /*04ac*/ 	.word	0x00000008
        /*04b0*/ 	.short	0x010a
        /*04b2*/ 	.byte	0x05
	.zero		1


	//   ....[59]....
        /*04b4*/ 	.word	0x000034b0
        /*04b8*/ 	.word	0x000000ff
        /*04bc*/ 	.word	0x00000000
        /*04c0*/ 	.short	0x0101
        /*04c2*/ 	.byte	0x04
	.zero		1


	//   ....[60]....
        /*04c4*/ 	.word	0x00003790
        /*04c8*/ 	.word	0x00000000
        /*04cc*/ 	.word	0x00000070
        /*04d0*/ 	.short	0x010a
        /*04d2*/ 	.byte	0xff
	.zero		1


	//   ....[61]....
        /*04d4*/ 	.word	0x00003850
        /*04d8*/ 	.word	0x00000000
        /*04dc*/ 	.word	0x00000000
        /*04e0*/ 	.short	0x0101
        /*04e2*/ 	.byte	0xff
	.zero		1


	//   ....[62]....
        /*04e4*/ 	.word	0x00003900
        /*04e8*/ 	.word	0x000000ff
        /*04ec*/ 	.word	0x00000000
        /*04f0*/ 	.short	0x010a
        /*04f2*/ 	.byte	0x04
	.zero		1


	//   ....[63]....
        /*04f4*/ 	.word	0x00003910
        /*04f8*/ 	.word	0x000000ff
        /*04fc*/ 	.word	0x000000b0
        /*0500*/ 	.short	0x010a
        /*0502*/ 	.byte	0x13
	.zero		1


	//   ....[64]....
        /*0504*/ 	.word	0x000039d0
        /*0508*/ 	.word	0x000000ff
        /*050c*/ 	.word	0x00000000
        /*0510*/ 	.short	0x010a
        /*0512*/ 	.byte	0x06
	.zero		1


	//   ....[65]....
        /*0514*/ 	.word	0x00003af0
        /*0518*/ 	.word	0x000000ff
        /*051c*/ 	.word	0x00000000
        /*0520*/ 	.short	0x010a
        /*0522*/ 	.byte	0x04
	.zero		1


	//   ....[66]....
        /*0524*/ 	.word	0x00003d10
        /*0528*/ 	.word	0x000000ff
        /*052c*/ 	.word	0x00000000
        /*0530*/ 	.short	0x010a
        /*0532*/ 	.byte	0x04
	.zero		1


	//   ....[67]....
        /*0534*/ 	.word	0x00003da0
        /*0538*/ 	.word	0x000000ff
        /*053c*/ 	.word	0x00000000
        /*0540*/ 	.short	0x010a
        /*0542*/ 	.byte	0x05
	.zero		1


	//   ....[68]....
        /*0544*/ 	.word	0x00003e30
        /*0548*/ 	.word	0x000000ff
        /*054c*/ 	.word	0x00000000
        /*0550*/ 	.short	0x010a
        /*0552*/ 	.byte	0x05
	.zero		1


	//   ....[69]....
        /*0554*/ 	.word	0x00003ed0
        /*0558*/ 	.word	0x00000000
        /*055c*/ 	.word	0x00000000
        /*0560*/ 	.short	0x010a
        /*0562*/ 	.byte	0xff
	.zero		1


	//   ....[70]....
        /*0564*/ 	.word	0x00003f10
        /*0568*/ 	.word	0x00000000
        /*056c*/ 	.word	0x00000000
        /*0570*/ 	.short	0x010a
        /*0572*/ 	.byte	0xff
	.zero		1


	//   ....[71]....
        /*0574*/ 	.word	0x00003f80
        /*0578*/ 	.word	0x000000ff
        /*057c*/ 	.word	0x00000000
        /*0580*/ 	.short	0x0101
        /*0582*/ 	.byte	0x04
	.zero		1


	//   ....[72]....
        /*0584*/ 	.word	0x00003fc0
        /*0588*/ 	.word	0x000000ff
        /*058c*/ 	.word	0x000000f0
        /*0590*/ 	.short	0x010a
        /*0592*/ 	.byte	0x0d
	.zero		1


	//   ....[73]....
        /*0594*/ 	.word	0x00004010
        /*0598*/ 	.word	0x000000ff
        /*059c*/ 	.word	0x00000000
        /*05a0*/ 	.short	0x0101
        /*05a2*/ 	.byte	0x04
	.zero		1


	//   ....[74]....
        /*05a4*/ 	.word	0x00004490
        /*05a8*/ 	.word	0x0000000c
        /*05ac*/ 	.word	0x00000070
        /*05b0*/ 	.short	0x010a
        /*05b2*/ 	.byte	0xff
	.zero		1


	//   ....[75]....
        /*05b4*/ 	.word	0x00004600
        /*05b8*/ 	.word	0x00000000
        /*05bc*/ 	.word	0x00000000
        /*05c0*/ 	.short	0x0101
        /*05c2*/ 	.byte	0xff
	.zero		1


	//   ....[76]....
        /*05c4*/ 	.word	0x00004a90
        /*05c8*/ 	.word	0x000000ff
        /*05cc*/ 	.word	0x00000068
        /*05d0*/ 	.short	0x010a
        /*05d2*/ 	.byte	0x15
	.zero		1


	//   ....[77]....
        /*05d4*/ 	.word	0x00004c10
        /*05d8*/ 	.word	0x000000ff
        /*05dc*/ 	.word	0x00000050
        /*05e0*/ 	.short	0x010a
        /*05e2*/ 	.byte	0x15
	.zero		1


	//   ....[78]....
        /*05e4*/ 	.word	0x00004e00
        /*05e8*/ 	.word	0x000000ff
        /*05ec*/ 	.word	0x00000040
        /*05f0*/ 	.short	0x010b
        /*05f2*/ 	.byte	0x15
	.zero		1


	//   ....[79]....
        /*05f4*/ 	.word	0x00004e10
        /*05f8*/ 	.word	0x000000ff
        /*05fc*/ 	.word	0x00000000
        /*0600*/ 	.short	0x0101
        /*0602*/ 	.byte	0x06
	.zero		1


	//   ....[80]....
        /*0604*/ 	.word	0x00004e20
        /*0608*/ 	.word	0x000000ff
        /*060c*/ 	.word	0x00000058
        /*0610*/ 	.short	0x010a
        /*0612*/ 	.byte	0x15
	.zero		1


	//   ....[81]....
        /*0614*/ 	.word	0x00005060
        /*0618*/ 	.word	0x000000ff
        /*061c*/ 	.word	0x00000048
        /*0620*/ 	.short	0x010b
        /*0622*/ 	.byte	0x15
	.zero		1


	//   ....[82]....
        /*0624*/ 	.word	0x00005070
        /*0628*/ 	.word	0x000000ff
        /*062c*/ 	.word	0x00000000
        /*0630*/ 	.short	0x0101
        /*0632*/ 	.byte	0x25
	.zero		1


	//   ....[83]....
        /*0634*/ 	.word	0x000050b0
        /*0638*/ 	.word	0x000000ff
        /*063c*/ 	.word	0x00000050
        /*0640*/ 	.short	0x010a
        /*0642*/ 	.byte	0x15
	.zero		1


	//   ....[84]....
        /*0644*/ 	.word	0x000050f0
        /*0648*/ 	.word	0x00000000
        /*064c*/ 	.word	0x00000058
        /*0650*/ 	.short	0x010a
        /*0652*/ 	.byte	0xff
	.zero		1


	//   ....[85]....
        /*0654*/ 	.word	0x000053f0
        /*0658*/ 	.word	0x00000003
        /*065c*/ 	.word	0x00000070
        /*0660*/ 	.short	0x010a
        /*0662*/ 	.byte	0xff
	.zero		1


	//   ....[86]....
        /*0664*/ 	.word	0x00005570
        /*0668*/ 	.word	0x00000000
        /*066c*/ 	.word	0x00000000
        /*0670*/ 	.short	0x0101
        /*0672*/ 	.byte	0xff
	.zero		1


	//   ....[87]....
        /*0674*/ 	.word	0x00006060
        /*0678*/ 	.word	0x00000004
        /*067c*/ 	.word	0x00000040
        /*0680*/ 	.short	0x010a
        /*0682*/ 	.byte	0xff
	.zero		1


	//   ....[88]....
        /*0684*/ 	.word	0x00006070
        /*0688*/ 	.word	0x00000050
        /*068c*/ 	.word	0x00000090
        /*0690*/ 	.short	0x010a
        /*0692*/ 	.byte	0xff
	.zero		1


	//   ....[89]....
        /*0694*/ 	.word	0x000061e0
        /*0698*/ 	.word	0x00000004
        /*069c*/ 	.word	0x00000040
        /*06a0*/ 	.short	0x010a
        /*06a2*/ 	.byte	0xff
	.zero		1


	//   ....[90]....
        /*06a4*/ 	.word	0x00006300
        /*06a8*/ 	.word	0x00000000
        /*06ac*/ 	.word	0x00000000
        /*06b0*/ 	.short	0x0101
        /*06b2*/ 	.byte	0xff
	.zero		1


	//   ....[91]....
        /*06b4*/ 	.word	0x00006380
        /*06b8*/ 	.word	0x00000050
        /*06bc*/ 	.word	0x00000090
        /*06c0*/ 	.short	0x010a
        /*06c2*/ 	.byte	0xff
	.zero		1


	//   ....[92]....
        /*06c4*/ 	.word	0x00006f50
        /*06c8*/ 	.word	0x00000003
        /*06cc*/ 	.word	0x00000040
        /*06d0*/ 	.short	0x010a
        /*06d2*/ 	.byte	0xff
	.zero		1


	//   ....[93]....
        /*06d4*/ 	.word	0x00007000
        /*06d8*/ 	.word	0x00000003
        /*06dc*/ 	.word	0x00000040
        /*06e0*/ 	.short	0x010a
        /*06e2*/ 	.byte	0xff
	.zero		1


	//   ....[94]....
        /*06e4*/ 	.word	0x00007120
        /*06e8*/ 	.word	0x00000000
        /*06ec*/ 	.word	0x00000000
        /*06f0*/ 	.short	0x0101
        /*06f2*/ 	.byte	0xff
	.zero		1


	//   ....[95]....
        /*06f4*/ 	.word	0x000073e0
        /*06f8*/ 	.word	0x00000050
        /*06fc*/ 	.word	0x00000000
        /*0700*/ 	.short	0x0101
        /*0702*/ 	.byte	0xff
	.zero		1


	//   ....[96]....
        /*0704*/ 	.word	0x00007e60
        /*0708*/ 	.word	0x00000000
        /*070c*/ 	.word	0x000000e0
        /*0710*/ 	.short	0x010a
        /*0712*/ 	.byte	0xff
	.zero		1


	//   ....[97]....
        /*0714*/ 	.word	0x00007ec0
        /*0718*/ 	.word	0x00000000
        /*071c*/ 	.word	0x00000020
        /*0720*/ 	.short	0x010a
        /*0722*/ 	.byte	0xff
	.zero		1


	//   ....[98]....
        /*0724*/ 	.word	0x00007f20
        /*0728*/ 	.word	0x00000000
        /*072c*/ 	.word	0x00000020
        /*0730*/ 	.short	0x010a
        /*0732*/ 	.byte	0xff
	.zero		1


	//   ....[99]....
        /*0734*/ 	.word	0x00007f70
        /*0738*/ 	.word	0x00000003
        /*073c*/ 	.word	0x00000070
        /*0740*/ 	.short	0x010a
        /*0742*/ 	.byte	0xff
	.zero		1


	//   ....[100]....
        /*0744*/ 	.word	0x00007fd0
        /*0748*/ 	.word	0x00000000
        /*074c*/ 	.word	0x00000000
        /*0750*/ 	.short	0x010a
        /*0752*/ 	.byte	0xff
	.zero		1


	//   ....[101]....
        /*0754*/ 	.word	0x00008030
        /*0758*/ 	.word	0x00000000
        /*075c*/ 	.word	0x00000000
        /*0760*/ 	.short	0x010a
        /*0762*/ 	.byte	0xff
	.zero		1


	//   ....[102]....
        /*0764*/ 	.word	0x00008090
        /*0768*/ 	.word	0x00000000
        /*076c*/ 	.word	0x00000000
        /*0770*/ 	.short	0x010a
        /*0772*/ 	.byte	0xff
	.zero		1


	//   ....[103]....
        /*0774*/ 	.word	0x000080e0
        /*0778*/ 	.word	0x00000002
        /*077c*/ 	.word	0x000000d0
        /*0780*/ 	.short	0x010a
        /*0782*/ 	.byte	0xff
	.zero		1


	//   ....[104]....
        /*0784*/ 	.word	0x00008140
        /*0788*/ 	.word	0x00000002
        /*078c*/ 	.word	0x00000080
        /*0790*/ 	.short	0x010a
        /*0792*/ 	.byte	0xff
	.zero		1


	//   ....[105]....
        /*0794*/ 	.word	0x00008190
        /*0798*/ 	.word	0x00000002
        /*079c*/ 	.word	0x00000070
        /*07a0*/ 	.short	0x010a
        /*07a2*/ 	.byte	0xff
	.zero		1


	//   ....[106]....
        /*07a4*/ 	.word	0x000081f0
        /*07a8*/ 	.word	0x00000000
        /*07ac*/ 	.word	0x00000080
        /*07b0*/ 	.short	0x010a
        /*07b2*/ 	.byte	0xff
	.zero		1


	//   ....[107]....
        /*07b4*/ 	.word	0x00008250
        /*07b8*/ 	.word	0x00000005
        /*07bc*/ 	.word	0x00000008
        /*07c0*/ 	.short	0x010a
        /*07c2*/ 	.byte	0xff
	.zero		1


	//   ....[108]....
        /*07c4*/ 	.word	0x00008330
        /*07c8*/ 	.word	0x00000000
        /*07cc*/ 	.word	0x00000008
        /*07d0*/ 	.short	0x010a
        /*07d2*/ 	.byte	0xff
	.zero		1


	//   ....[109]....
        /*07d4*/ 	.word	0x00008380
        /*07d8*/ 	.word	0x00000000
        /*07dc*/ 	.word	0x00000070
        /*07e0*/ 	.short	0x010a
        /*07e2*/ 	.byte	0xff
	.zero		1


	//   ....[110]....
        /*07e4*/ 	.word	0x000083e0
        /*07e8*/ 	.word	0x00000000
        /*07ec*/ 	.word	0x000000b0
        /*07f0*/ 	.short	0x010a
        /*07f2*/ 	.byte	0xff
	.zero		1


	//   ....[111]....
        /*07f4*/ 	.word	0x00008440
        /*07f8*/ 	.word	0x00000000
        /*07fc*/ 	.word	0x00000000
        /*0800*/ 	.short	0x010a
        /*0802*/ 	.byte	0xff
	.zero		1


	//   ....[112]....
        /*0804*/ 	.word	0x000084a0
        /*0808*/ 	.word	0x00000000
        /*080c*/ 	.word	0x00000000
        /*0810*/ 	.short	0x010a
        /*0812*/ 	.byte	0xff
	.zero		1


	//   ....[113]....
        /*0814*/ 	.word	0x00008500
        /*0818*/ 	.word	0x00000000
        /*081c*/ 	.word	0x00000000
        /*0820*/ 	.short	0x010a
        /*0822*/ 	.byte	0xff
	.zero		1


	//   ....[114]....
        /*0824*/ 	.word	0x00008560
        /*0828*/ 	.word	0x00000000
        /*082c*/ 	.word	0x00000000
        /*0830*/ 	.short	0x010a
        /*0832*/ 	.byte	0xff
	.zero		1


	//   ....[115]....
        /*0834*/ 	.word	0x000085c0
        /*0838*/ 	.word	0x00000000
        /*083c*/ 	.word	0x000000f0
        /*0840*/ 	.short	0x010a
        /*0842*/ 	.byte	0xff
	.zero		1


	//   ....[116]....
        /*0844*/ 	.word	0x00008610
        /*0848*/ 	.word	0x0000000c
        /*084c*/ 	.word	0x00000070
        /*0850*/ 	.short	0x010a
        /*0852*/ 	.byte	0xff
	.zero		1


	//   ....[117]....
        /*0854*/ 	.word	0x00008670
        /*0858*/ 	.word	0x00000000
        /*085c*/ 	.word	0x00000068
        /*0860*/ 	.short	0x010a
        /*0862*/ 	.byte	0xff
	.zero		1


	//   ....[118]....
        /*0864*/ 	.word	0x000086d0
        /*0868*/ 	.word	0x00000000
        /*086c*/ 	.word	0x00000050
        /*0870*/ 	.short	0x010a
        /*0872*/ 	.byte	0xff
	.zero		1


	//   ....[119]....
        /*0874*/ 	.word	0x00008730
        /*0878*/ 	.word	0x00000000
        /*087c*/ 	.word	0x00000058
        /*0880*/ 	.short	0x010a
        /*0882*/ 	.byte	0xff
	.zero		1


	//   ....[120]....
        /*0884*/ 	.word	0x00008790
        /*0888*/ 	.word	0x00000000
        /*088c*/ 	.word	0x00000050
        /*0890*/ 	.short	0x010a
        /*0892*/ 	.byte	0xff
	.zero		1


	//   ....[121]....
        /*0894*/ 	.word	0x000087e0
        /*0898*/ 	.word	0x00000003
        /*089c*/ 	.word	0x00000070
        /*08a0*/ 	.short	0x010a
        /*08a2*/ 	.byte	0xff
	.zero		1


	//   ....[122]....
        /*08a4*/ 	.word	0x00008830
        /*08a8*/ 	.word	0x00000004
        /*08ac*/ 	.word	0x00000040
        /*08b0*/ 	.short	0x010a
        /*08b2*/ 	.byte	0xff
	.zero		1


	//   ....[123]....
        /*08b4*/ 	.word	0x00008880
        /*08b8*/ 	.word	0x00000050
        /*08bc*/ 	.word	0x00000090
        /*08c0*/ 	.short	0x010a
        /*08c2*/ 	.byte	0xff
	.zero		1


	//   ....[124]....
        /*08c4*/ 	.word	0x000088d0
        /*08c8*/ 	.word	0x00000003
        /*08cc*/ 	.word	0x00000040
        /*08d0*/ 	.short	0x010a
        /*08d2*/ 	.byte	0xff
	.zero		1


	//----- nvinfo : EIATTR_NUM_MBARRIERS
	.align		4
.L_47:
        /*08d4*/ 	.byte	0x03, 0x38
        /*08d6*/ 	.short	0x001f


	//----- nvinfo : EIATTR_EXIT_INSTR_OFFSETS
	.align		4
        /*08d8*/ 	.byte	0x04, 0x1c
        /*08da*/ 	.short	(.L_49 - .L_48)


	//   ....[0]....
.L_48:
        /*08dc*/ 	.word	0x00002ac0


	//   ....[1]....
        /*08e0*/ 	.word	0x00002fb0


	//   ....[2]....
        /*08e4*/ 	.word	0x00003010


	//   ....[3]....
        /*08e8*/ 	.word	0x00004240


	//   ....[4]....
        /*08ec*/ 	.word	0x00005120


	//   ....[5]....
        /*08f0*/ 	.word	0x00005160


	//   ....[6]....
        /*08f4*/ 	.word	0x00007e50


	//----- nvinfo : EIATTR_MAX_THREADS
	.align		4
.L_49:
        /*08f8*/ 	.byte	0x04, 0x05
        /*08fa*/ 	.short	(.L_51 - .L_50)
.L_50:
        /*08fc*/ 	.word	0x00000100
        /*0900*/ 	.word	0x00000001
        /*0904*/ 	.word	0x00000001


	//----- nvinfo : EIATTR_CRS_STACK_SIZE
	.align		4
.L_51:
        /*0908*/ 	.byte	0x04, 0x1e
        /*090a*/ 	.short	(.L_53 - .L_52)
.L_52:
        /*090c*/ 	.word	0x00000000


	//----- nvinfo : EIATTR_CBANK_PARAM_SIZE
	.align		4
.L_53:
        /*0910*/ 	.byte	0x03, 0x19
        /*0912*/ 	.short	0x0800


	//----- nvinfo : EIATTR_PARAM_CBANK
	.align		4
        /*0914*/ 	.byte	0x04, 0x0a
        /*0916*/ 	.short	(.L_55 - .L_54)
	.align		4
.L_54:
        /*0918*/ 	.word	index@(.nv.constant0._ZN7cutlass13device_kernelINS_4gemm6kernel13GemmUniversalIN4cute5tupleIJiiiiEEENS1_10collective13CollectiveMmaINS1_35MainloopSm100TmaUmmaWarpSpecializedILi4ELi2ELi4ENS5_IJNS4_1CILi2EEESB_NSA_ILi1EEEEEEEENS5_IJNSA_ILi128EEESF_NSA_ILi32EEEEEEaNS5_IJlSC_lEEEaSI_NS4_8TiledMMAINS4_8MMA_AtomIJNS4_21SM100_MMA_S8_2x1SM_SSIaaiLi128ELi128ELNS4_4UMMA5MajorE0ELSN_0ELNSM_8SaturateE0EEEEEENS4_6LayoutINS5_IJSC_SC_SC_EEENS5_IJNSA_ILi0EEEST_ST_EEEEENS5_IJNS4_10UnderscoreESW_SW_EEEEENS4_28SM100_TMA_2SM_LOAD_MULTICASTENS4_14ComposedLayoutINS4_7SwizzleILi1ELi4ELi3EEENS4_18smem_ptr_flag_bitsILi8EEENSR_INS5_IJNSA_ILi8EEESG_EEENS5_IJSG_SC_EEEEEEEvNS4_8identityENS4_18SM100_TMA_2SM_LOADES19_vS1A_EENS_8epilogue10collective18CollectiveEpilogueINS1D_23Sm100TmaWarpSpecializedILi2ELi2ELi32ELb0ELb0EEEJNS5_IJNSA_ILi64EEESF_SG_EEENS5_IJNSR_IS1I_SC_EENSR_INS5_IJSG_SB_EEENS5_IJSC_S1I_EEEEEEEEaSI_aSI_NS1D_6fusion15FusionCallbacksIS1H_NS1P_17LinearCombinationIaiaiLNS_15FloatRoundStyleE2EEES1J_S1O_JEEENS4_5SM1004TMEM4LOAD26SM100_TMEM_LOAD_32dp32b32xENS4_13SM90_TMA_LOADES19_NS4_39AutoVectorizingCopyWithAssumedAlignmentILi128EEENS4_14SM90_TMA_STOREES19_S21_S21_EEEvvEEEEvNT_6ParamsE)
        /*091c*/ 	.short	0x0380
        /*091e*/ 	.short	0x0800


	//----- nvinfo : EIATTR_SW_WAR
	.align		4
.L_55:
        /*0920*/ 	.byte	0x04, 0x36
        /*0922*/ 	.short	(.L_57 - .L_56)
.L_56:
        /*0924*/ 	.word	0x00000008
.L_57:


//--------------------- .nv.callgraph             --------------------------
	.section	.nv.callgraph,"",@"SHT_CUDA_CALLGRAPH"
	.align	4
	.sectionentsize	8
	.align		4
        /*0000*/ 	.word	0x00000000
	.align		4
        /*0004*/ 	.word	0xffffffff
	.align		4
        /*0008*/ 	.word	index@(_ZN7cutlass13device_kernelINS_4gemm6kernel13GemmUniversalIN4cute5tupleIJiiiiEEENS1_10collective13CollectiveMmaINS1_35MainloopSm100TmaUmmaWarpSpecializedILi4ELi2ELi4ENS5_IJNS4_1CILi2EEESB_NSA_ILi1EEEEEEEENS5_IJNSA_ILi128EEESF_NSA_ILi32EEEEEEaNS5_IJlSC_lEEEaSI_NS4_8TiledMMAINS4_8MMA_AtomIJNS4_21SM100_MMA_S8_2x1SM_SSIaaiLi128ELi128ELNS4_4UMMA5MajorE0ELSN_0ELNSM_8SaturateE0EEEEEENS4_6LayoutINS5_IJSC_SC_SC_EEENS5_IJNSA_ILi0EEEST_ST_EEEEENS5_IJNS4_10UnderscoreESW_SW_EEEEENS4_28SM100_TMA_2SM_LOAD_MULTICASTENS4_14ComposedLayoutINS4_7SwizzleILi1ELi4ELi3EEENS4_18smem_ptr_flag_bitsILi8EEENSR_INS5_IJNSA_ILi8EEESG_EEENS5_IJSG_SC_EEEEEEEvNS4_8identityENS4_18SM100_TMA_2SM_LOADES19_vS1A_EENS_8epilogue10collective18CollectiveEpilogueINS1D_23Sm100TmaWarpSpecializedILi2ELi2ELi32ELb0ELb0EEEJNS5_IJNSA_ILi64EEESF_SG_EEENS5_IJNSR_IS1I_SC_EENSR_INS5_IJSG_SB_EEENS5_IJSC_S1I_EEEEEEEEaSI_aSI_NS1D_6fusion15FusionCallbacksIS1H_NS1P_17LinearCombinationIaiaiLNS_15FloatRoundStyleE2EEES1J_S1O_JEEENS4_5SM1004TMEM4LOAD26SM100_TMEM_LOAD_32dp32b32xENS4_13SM90_TMA_LOADES19_NS4_39AutoVectorizingCopyWithAssumedAlignmentILi128EEENS4_14SM90_TMA_STOREES19_S21_S21_EEEvvEEEEvNT_6ParamsE)
	.align		4
        /*000c*/ 	.word	index@(__assertfail)
	.align		4
        /*0010*/ 	.word	0x00000000
	.align		4
        /*0014*/ 	.word	0xfffffffe
	.align		4
        /*0018*/ 	.word	0x00000000
	.align		4
        /*001c*/ 	.word	0xfffffffd
	.align		4
        /*0020*/ 	.word	0x00000000
	.align		4
        /*0024*/ 	.word	0xfffffffc


//--------------------- .nv.constant4             --------------------------
	.section	.nv.constant4,"a",@progbits
	.align	8
	.align		8
.nv.constant4:
        /*0000*/ 	.dword	__assertfail
	.align		8
        /*0008*/ 	.dword	__unnamed_1
	.align		8
        /*0010*/ 	.dword	__unnamed_2
	.align		8
        /*0018*/ 	.dword	_ZN40_INTERNAL_16f86a71_4_k_cu_b4c1c39a_105474cuda3std3__45__cpo5beginE
	.align		8
        /*0020*/ 	.dword	_ZN40_INTERNAL_16f86a71_4_k_cu_b4c1c39a_105474cuda3std3__45__cpo3endE
	.align		8
        /*0028*/ 	.dword	_ZN40_INTERNAL_16f86a71_4_k_cu_b4c1c39a_105474cuda3std3__45__cpo6cbeginE
	.align		8
        /*0030*/ 	.dword	_ZN40_INTERNAL_16f86a71_4_k_cu_b4c1c39a_105474cuda3std3__45__cpo4cendE
	.align		8
        /*0038*/ 	.dword	_ZN40_INTERNAL_16f86a71_4_k_cu_b4c1c39a_105474cuda3std3__442_GLOBAL__N__16f86a71_4_k_cu_b4c1c39a_105476ignoreE
	.align		8
        /*0040*/ 	.dword	_ZN40_INTERNAL_16f86a71_4_k_cu_b4c1c39a_105474cuda3std3__419piecewise_constructE
	.align		8
        /*0048*/ 	.dword	_ZN40_INTERNAL_16f86a71_4_k_cu_b4c1c39a_105474cuda3std3__48in_placeE
	.align		8
        /*0050*/ 	.dword	_ZN40_INTERNAL_16f86a71_4_k_cu_b4c1c39a_105474cuda3std6ranges3__45__cpo4swapE
	.align		8
        /*0058*/ 	.dword	_ZN40_INTERNAL_16f86a71_4_k_cu_b4c1c39a_105474cuda3std6ranges3__45__cpo9iter_moveE
	.align		8
        /*0060*/ 	.dword	_ZN40_INTERNAL_16f86a71_4_k_cu_b4c1c39a_105474cute7productE
	.align		8
        /*0068*/ 	.dword	_ZN40_INTERNAL_16f86a71_4_k_cu_b4c1c39a_105474cute1_E
	.align		8
        /*0070*/ 	.dword	$str$25
	.align		8
        /*0078*/ 	.dword	$str$26
	.align		8
        /*0080*/ 	.dword	$str$27
	.align		8
        /*0088*/ 	.dword	$str$28


//--------------------- .text._ZN7cutlass13device_kernelINS_4gemm6kernel13GemmUniversalIN4cute5tupleIJiiiiEEENS1_10collective13CollectiveMmaINS1_35MainloopSm100TmaUmmaWarpSpecializedILi4ELi2ELi4ENS5_IJNS4_1CILi2EEESB_NSA_ILi1EEEEEEEENS5_IJNSA_ILi128EEESF_NSA_ILi32EEEEEEaNS5_IJlSC_lEEEaSI_NS4_8TiledMMAINS4_8MMA_AtomIJNS4_21SM100_MMA_S8_2x1SM_SSIaaiLi128ELi128ELNS4_4UMMA5MajorE0ELSN_0ELNSM_8SaturateE0EEEEEENS4_6LayoutINS5_IJSC_SC_SC_EEENS5_IJNSA_ILi0EEEST_ST_EEEEENS5_IJNS4_10UnderscoreESW_SW_EEEEENS4_28SM100_TMA_2SM_LOAD_MULTICASTENS4_14ComposedLayoutINS4_7SwizzleILi1ELi4ELi3EEENS4_18smem_ptr_flag_bitsILi8EEENSR_INS5_IJNSA_ILi8EEESG_EEENS5_IJSG_SC_EEEEEEEvNS4_8identityENS4_18SM100_TMA_2SM_LOADES19_vS1A_EENS_8epilogue10collective18CollectiveEpilogueINS1D_23Sm100TmaWarpSpecializedILi2ELi2ELi32ELb0ELb0EEEJNS5_IJNSA_ILi64EEESF_SG_EEENS5_IJNSR_IS1I_SC_EENSR_INS5_IJSG_SB_EEENS5_IJSC_S1I_EEEEEEEEaSI_aSI_NS1D_6fusion15FusionCallbacksIS1H_NS1P_17LinearCombinationIaiaiLNS_15FloatRoundStyleE2EEES1J_S1O_JEEENS4_5SM1004TMEM4LOAD26SM100_TMEM_LOAD_32dp32b32xENS4_13SM90_TMA_LOADES19_NS4_39AutoVectorizingCopyWithAssumedAlignmentILi128EEENS4_14SM90_TMA_STOREES19_S21_S21_EEEvvEEEEvNT_6ParamsE --------------------------
	.section	.text._ZN7cutlass13device_kernelINS_4gemm6kernel13GemmUniversalIN4cute5tupleIJiiiiEEENS1_10collective13CollectiveMmaINS1_35MainloopSm100TmaUmmaWarpSpecializedILi4ELi2ELi4ENS5_IJNS4_1CILi2EEESB_NSA_ILi1EEEEEEEENS5_IJNSA_ILi128EEESF_NSA_ILi32EEEEEEaNS5_IJlSC_lEEEaSI_NS4_8TiledMMAINS4_8MMA_AtomIJNS4_21SM100_MMA_S8_2x1SM_SSIaaiLi128ELi128ELNS4_4UMMA5MajorE0ELSN_0ELNSM_8SaturateE0EEEEEENS4_6LayoutINS5_IJSC_SC_SC_EEENS5_IJNSA_ILi0EEEST_ST_EEEEENS5_IJNS4_10UnderscoreESW_SW_EEEEENS4_28SM100_TMA_2SM_LOAD_MULTICASTENS4_14ComposedLayoutINS4_7SwizzleILi1ELi4ELi3EEENS4_18smem_ptr_flag_bitsILi8EEENSR_INS5_IJNSA_ILi8EEESG_EEENS5_IJSG_SC_EEEEEEEvNS4_8identityENS4_18SM100_TMA_2SM_LOADES19_vS1A_EENS_8epilogue10collective18CollectiveEpilogueINS1D_23Sm100TmaWarpSpecializedILi2ELi2ELi32ELb0ELb0EEEJNS5_IJNSA_ILi64EEESF_SG_EEENS5_IJNSR_IS1I_SC_EENSR_INS5_IJSG_SB_EEENS5_IJSC_S1I_EEEEEEEEaSI_aSI_NS1D_6fusion15FusionCallbacksIS1H_NS1P_17LinearCombinationIaiaiLNS_15FloatRoundStyleE2EEES1J_S1O_JEEENS4_5SM1004TMEM4LOAD26SM100_TMEM_LOAD_32dp32b32xENS4_13SM90_TMA_LOADES19_NS4_39AutoVectorizingCopyWithAssumedAlignmentILi128EEENS4_14SM90_TMA_STOREES19_S21_S21_EEEvvEEEEvNT_6ParamsE,"ax",@progbits
	.align	128
.text._ZN7cutlass13device_kernelINS_4gemm6kernel13GemmUniversalIN4cute5tupleIJiiiiEEENS1_10collective13CollectiveMmaINS1_35MainloopSm100TmaUmmaWarpSpecializedILi4ELi2ELi4ENS5_IJNS4_1CILi2EEESB_NSA_ILi1EEEEEEEENS5_IJNSA_ILi128EEESF_NSA_ILi32EEEEEEaNS5_IJlSC_lEEEaSI_NS4_8TiledMMAINS4_8MMA_AtomIJNS4_21SM100_MMA_S8_2x1SM_SSIaaiLi128ELi128ELNS4_4UMMA5MajorE0ELSN_0ELNSM_8SaturateE0EEEEEENS4_6LayoutINS5_IJSC_SC_SC_EEENS5_IJNSA_ILi0EEEST_ST_EEEEENS5_IJNS4_10UnderscoreESW_SW_EEEEENS4_28SM100_TMA_2SM_LOAD_MULTICASTENS4_14ComposedLayoutINS4_7SwizzleILi1ELi4ELi3EEENS4_18smem_ptr_flag_bitsILi8EEENSR_INS5_IJNSA_ILi8EEESG_EEENS5_IJSG_SC_EEEEEEEvNS4_8identityENS4_18SM100_TMA_2SM_LOADES19_vS1A_EENS_8epilogue10collective18CollectiveEpilogueINS1D_23Sm100TmaWarpSpecializedILi2ELi2ELi32ELb0ELb0EEEJNS5_IJNSA_ILi64EEESF_SG_EEENS5_IJNSR_IS1I_SC_EENSR_INS5_IJSG_SB_EEENS5_IJSC_S1I_EEEEEEEEaSI_aSI_NS1D_6fusion15FusionCallbacksIS1H_NS1P_17LinearCombinationIaiaiLNS_15FloatRoundStyleE2EEES1J_S1O_JEEENS4_5SM1004TMEM4LOAD26SM100_TMEM_LOAD_32dp32b32xENS4_13SM90_TMA_LOADES19_NS4_39AutoVectorizingCopyWithAssumedAlignmentILi128EEENS4_14SM90_TMA_STOREES19_S21_S21_EEEvvEEEEvNT_6ParamsE:
        .type           _ZN7cutlass13device_kernelINS_4gemm6kernel13GemmUniversalIN4cute5tupleIJiiiiEEENS1_10collective13CollectiveMmaINS1_35MainloopSm100TmaUmmaWarpSpecializedILi4ELi2ELi4ENS5_IJNS4_1CILi2EEESB_NSA_ILi1EEEEEEEENS5_IJNSA_ILi128EEESF_NSA_ILi32EEEEEEaNS5_IJlSC_lEEEaSI_NS4_8TiledMMAINS4_8MMA_AtomIJNS4_21SM100_MMA_S8_2x1SM_SSIaaiLi128ELi128ELNS4_4UMMA5MajorE0ELSN_0ELNSM_8SaturateE0EEEEEENS4_6LayoutINS5_IJSC_SC_SC_EEENS5_IJNSA_ILi0EEEST_ST_EEEEENS5_IJNS4_10UnderscoreESW_SW_EEEEENS4_28SM100_TMA_2SM_LOAD_MULTICASTENS4_14ComposedLayoutINS4_7SwizzleILi1ELi4ELi3EEENS4_18smem_ptr_flag_bitsILi8EEENSR_INS5_IJNSA_ILi8EEESG_EEENS5_IJSG_SC_EEEEEEEvNS4_8identityENS4_18SM100_TMA_2SM_LOADES19_vS1A_EENS_8epilogue10collective18CollectiveEpilogueINS1D_23Sm100TmaWarpSpecializedILi2ELi2ELi32ELb0ELb0EEEJNS5_IJNSA_ILi64EEESF_SG_EEENS5_IJNSR_IS1I_SC_EENSR_INS5_IJSG_SB_EEENS5_IJSC_S1I_EEEEEEEEaSI_aSI_NS1D_6fusion15FusionCallbacksIS1H_NS1P_17LinearCombinationIaiaiLNS_15FloatRoundStyleE2EEES1J_S1O_JEEENS4_5SM1004TMEM4LOAD26SM100_TMEM_LOAD_32dp32b32xENS4_13SM90_TMA_LOADES19_NS4_39AutoVectorizingCopyWithAssumedAlignmentILi128EEENS4_14SM90_TMA_STOREES19_S21_S21_EEEvvEEEEvNT_6ParamsE,@function
        .size           _ZN7cutlass13device_kernelINS_4gemm6kernel13GemmUniversalIN4cute5tupleIJiiiiEEENS1_10collective13CollectiveMmaINS1_35MainloopSm100TmaUmmaWarpSpecializedILi4ELi2ELi4ENS5_IJNS4_1CILi2EEESB_NSA_ILi1EEEEEEEENS5_IJNSA_ILi128EEESF_NSA_ILi32EEEEEEaNS5_IJlSC_lEEEaSI_NS4_8TiledMMAINS4_8MMA_AtomIJNS4_21SM100_MMA_S8_2x1SM_SSIaaiLi128ELi128ELNS4_4UMMA5MajorE0ELSN_0ELNSM_8SaturateE0EEEEEENS4_6LayoutINS5_IJSC_SC_SC_EEENS5_IJNSA_ILi0EEEST_ST_EEEEENS5_IJNS4_10UnderscoreESW_SW_EEEEENS4_28SM100_TMA_2SM_LOAD_MULTICASTENS4_14ComposedLayoutINS4_7SwizzleILi1ELi4ELi3EEENS4_18smem_ptr_flag_bitsILi8EEENSR_INS5_IJNSA_ILi8EEESG_EEENS5_IJSG_SC_EEEEEEEvNS4_8identityENS4_18SM100_TMA_2SM_LOADES19_vS1A_EENS_8epilogue10collective18CollectiveEpilogueINS1D_23Sm100TmaWarpSpecializedILi2ELi2ELi32ELb0ELb0EEEJNS5_IJNSA_ILi64EEESF_SG_EEENS5_IJNSR_IS1I_SC_EENSR_INS5_IJSG_SB_EEENS5_IJSC_S1I_EEEEEEEEaSI_aSI_NS1D_6fusion15FusionCallbacksIS1H_NS1P_17LinearCombinationIaiaiLNS_15FloatRoundStyleE2EEES1J_S1O_JEEENS4_5SM1004TMEM4LOAD26SM100_TMEM_LOAD_32dp32b32xENS4_13SM90_TMA_LOADES19_NS4_39AutoVectorizingCopyWithAssumedAlignmentILi128EEENS4_14SM90_TMA_STOREES19_S21_S21_EEEvvEEEEvNT_6ParamsE,(.L_x_163 - _ZN7cutlass13device_kernelINS_4gemm6kernel13GemmUniversalIN4cute5tupleIJiiiiEEENS1_10collective13CollectiveMmaINS1_35MainloopSm100TmaUmmaWarpSpecializedILi4ELi2ELi4ENS5_IJNS4_1CILi2EEESB_NSA_ILi1EEEEEEEENS5_IJNSA_ILi128EEESF_NSA_ILi32EEEEEEaNS5_IJlSC_lEEEaSI_NS4_8TiledMMAINS4_8MMA_AtomIJNS4_21SM100_MMA_S8_2x1SM_SSIaaiLi128ELi128ELNS4_4UMMA5MajorE0ELSN_0ELNSM_8SaturateE0EEEEEENS4_6LayoutINS5_IJSC_SC_SC_EEENS5_IJNSA_ILi0EEEST_ST_EEEEENS5_IJNS4_10UnderscoreESW_SW_EEEEENS4_28SM100_TMA_2SM_LOAD_MULTICASTENS4_14ComposedLayoutINS4_7SwizzleILi1ELi4ELi3EEENS4_18smem_ptr_flag_bitsILi8EEENSR_INS5_IJNSA_ILi8EEESG_EEENS5_IJSG_SC_EEEEEEEvNS4_8identityENS4_18SM100_TMA_2SM_LOADES19_vS1A_EENS_8epilogue10collective18CollectiveEpilogueINS1D_23Sm100TmaWarpSpecializedILi2ELi2ELi32ELb0ELb0EEEJNS5_IJNSA_ILi64EEESF_SG_EEENS5_IJNSR_IS1I_SC_EENSR_INS5_IJSG_SB_EEENS5_IJSC_S1I_EEEEEEEEaSI_aSI_NS1D_6fusion15FusionCallbacksIS1H_NS1P_17LinearCombinationIaiaiLNS_15FloatRoundStyleE2EEES1J_S1O_JEEENS4_5SM1004TMEM4LOAD26SM100_TMEM_LOAD_32dp32b32xENS4_13SM90_TMA_LOADES19_NS4_39AutoVectorizingCopyWithAssumedAlignmentILi128EEENS4_14SM90_TMA_STOREES19_S21_S21_EEEvvEEEEvNT_6ParamsE)
        .other          _ZN7cutlass13device_kernelINS_4gemm6kernel13GemmUniversalIN4cute5tupleIJiiiiEEENS1_10collective13CollectiveMmaINS1_35MainloopSm100TmaUmmaWarpSpecializedILi4ELi2ELi4ENS5_IJNS4_1CILi2EEESB_NSA_ILi1EEEEEEEENS5_IJNSA_ILi128EEESF_NSA_ILi32EEEEEEaNS5_IJlSC_lEEEaSI_NS4_8TiledMMAINS4_8MMA_AtomIJNS4_21SM100_MMA_S8_2x1SM_SSIaaiLi128ELi128ELNS4_4UMMA5MajorE0ELSN_0ELNSM_8SaturateE0EEEEEENS4_6LayoutINS5_IJSC_SC_SC_EEENS5_IJNSA_ILi0EEEST_ST_EEEEENS5_IJNS4_10UnderscoreESW_SW_EEEEENS4_28SM100_TMA_2SM_LOAD_MULTICASTENS4_14ComposedLayoutINS4_7SwizzleILi1ELi4ELi3EEENS4_18smem_ptr_flag_bitsILi8EEENSR_INS5_IJNSA_ILi8EEESG_EEENS5_IJSG_SC_EEEEEEEvNS4_8identityENS4_18SM100_TMA_2SM_LOADES19_vS1A_EENS_8epilogue10collective18CollectiveEpilogueINS1D_23Sm100TmaWarpSpecializedILi2ELi2ELi32ELb0ELb0EEEJNS5_IJNSA_ILi64EEESF_SG_EEENS5_IJNSR_IS1I_SC_EENSR_INS5_IJSG_SB_EEENS5_IJSC_S1I_EEEEEEEEaSI_aSI_NS1D_6fusion15FusionCallbacksIS1H_NS1P_17LinearCombinationIaiaiLNS_15FloatRoundStyleE2EEES1J_S1O_JEEENS4_5SM1004TMEM4LOAD26SM100_TMEM_LOAD_32dp32b32xENS4_13SM90_TMA_LOADES19_NS4_39AutoVectorizingCopyWithAssumedAlignmentILi128EEENS4_14SM90_TMA_STOREES19_S21_S21_EEEvvEEEEvNT_6ParamsE,@"STO_CUDA_ENTRY STV_DEFAULT"
_ZN7cutlass13device_kernelINS_4gemm6kernel13GemmUniversalIN4cute5tupleIJiiiiEEENS1_10collective13CollectiveMmaINS1_35MainloopSm100TmaUmmaWarpSpecializedILi4ELi2ELi4ENS5_IJNS4_1CILi2EEESB_NSA_ILi1EEEEEEEENS5_IJNSA_ILi128EEESF_NSA_ILi32EEEEEEaNS5_IJlSC_lEEEaSI_NS4_8TiledMMAINS4_8MMA_AtomIJNS4_21SM100_MMA_S8_2x1SM_SSIaaiLi128ELi128ELNS4_4UMMA5MajorE0ELSN_0ELNSM_8SaturateE0EEEEEENS4_6LayoutINS5_IJSC_SC_SC_EEENS5_IJNSA_ILi0EEEST_ST_EEEEENS5_IJNS4_10UnderscoreESW_SW_EEEEENS4_28SM100_TMA_2SM_LOAD_MULTICASTENS4_14ComposedLayoutINS4_7SwizzleILi1ELi4ELi3EEENS4_18smem_ptr_flag_bitsILi8EEENSR_INS5_IJNSA_ILi8EEESG_EEENS5_IJSG_SC_EEEEEEEvNS4_8identityENS4_18SM100_TMA_2SM_LOADES19_vS1A_EENS_8epilogue10collective18CollectiveEpilogueINS1D_23Sm100TmaWarpSpecializedILi2ELi2ELi32ELb0ELb0EEEJNS5_IJNSA_ILi64EEESF_SG_EEENS5_IJNSR_IS1I_SC_EENSR_INS5_IJSG_SB_EEENS5_IJSC_S1I_EEEEEEEEaSI_aSI_NS1D_6fusion15FusionCallbacksIS1H_NS1P_17LinearCombinationIaiaiLNS_15FloatRoundStyleE2EEES1J_S1O_JEEENS4_5SM1004TMEM4LOAD26SM100_TMEM_LOAD_32dp32b32xENS4_13SM90_TMA_LOADES19_NS4_39AutoVectorizingCopyWithAssumedAlignmentILi128EEENS4_14SM90_TMA_STOREES19_S21_S21_EEEvvEEEEvNT_6ParamsE:
[----:B------:R-:W1:Y:S01]  /*0000*/  LDC R1, c[0x0][0x37c] ;  /* 0x0000df00ff017b82 */ /* 0x000e620000000800 */
[----:B------:R-:W2:Y:S01]  /*0010*/  S2R R87, SR_TID.X ;  /* 0x0000000000577919 */ /* 0x000ea20000002100 */
[----:B------:R-:W3:Y:S06]  /*0020*/  LDCU.64 UR8, c[0x0][0x890] ;  /* 0x00011200ff0877ac */ /* 0x000eec0008000a00 */
[----:B------:R-:W4:Y:S01]  /*0030*/  S2UR UR46, SR_CgaCtaId ;  /* 0x00000000002e79c3 */ /* 0x000f220000008800 */
[----:B------:R-:W-:Y:S02]  /*0040*/  PRMT R76, RZ, 0x7610, R76 ;  /* 0x00007610ff4c7816 */ /* 0x000fe4000000004c */
[----:B------:R-:W-:Y:S01]  /*0050*/  ELECT P1, URZ, PT ;  /* 0x0000000000ff782f */ /* 0x000fe20003820000 */
[----:B---3--:R-:W-:-:S04]  /*0060*/  UISETP.NE.U32.AND UP0, UPT, UR8, URZ, UPT ;  /* 0x000000ff0800728c */ /* 0x008fc8000bf05070 */
[----:B------:R-:W-:Y:S02]  /*0070*/  UISETP.NE.AND.EX UP0, UPT, UR9, URZ, UPT, UP0 ;  /* 0x000000ff0900728c */ /* 0x000fe4000bf05300 */
[----:B----4-:R-:W-:Y:S02]  /*0080*/  ULOP3.LUT UR27, UR46, 0x1, URZ, 0xc0, !UPT ;  /* 0x000000012e1b7892 */ /* 0x010fe4000f8ec0ff */
[----:B------:R-:W-:Y:S01]  /*0090*/  ULOP3.LUT UR28, UR46, 0x1, URZ, 0x3c, !UPT ;  /* 0x000000012e1c7892 */ /* 0x000fe2000f8e3cff */
[----:B--2---:R-:W-:-:S05]  /*00a0*/  SHF.R.U32.HI R77, RZ, 0x5, R87 ;  /* 0x00000005ff4d7819 */ /* 0x004fca0000011657 */
[----:B------:R-:W2:Y:S02]  /*00b0*/  SHFL.IDX PT, R0, R77, RZ, 0x1f ;  /* 0x00001fff4d007589 */ /* 0x000ea400000e0000 */
[----:B--2---:R-:W-:Y:S01]  /*00c0*/  R2UR UR25, R0 ;  /* 0x00000000001972ca */ /* 0x004fe200000e0000 */
[----:B-1----:R-:W-:-:S14]  /*00d0*/  BRA.U UP0, `(.L_x_0) ;  /* 0x0000000100307547 */ /* 0x002fdc000b800000 */
[----:B------:R-:W1:Y:S02]  /*00e0*/  LDCU.64 UR4, c[0x0][0x888] ;  /* 0x00011100ff0477ac */ /* 0x000e640008000a00 */
[----:B-1----:R-:W-:-:S04]  /*00f0*/  UISETP.NE.U32.AND UP0, UPT, UR4, URZ, UPT ;  /* 0x000000ff0400728c */ /* 0x002fc8000bf05070 */
[----:B------:R-:W-:-:S09]  /*0100*/  UISETP.NE.AND.EX UP0, UPT, UR5, URZ, UPT, UP0 ;  /* 0x000000ff0500728c */ /* 0x000fd2000bf05300 */
[----:B------:R-:W-:Y:S05]  /*0110*/  BRA.U !UP0, `(.L_x_1) ;  /* 0x0000000108147547 */ /* 0x000fea000b800000 */
[----:B------:R-:W1:Y:S01]  /*0120*/  LDC.64 R40, c[0x0][0x888] ;  /* 0x00022200ff287b82 */ /* 0x000e620000000a00 */
[----:B------:R-:W1:Y:S02]  /*0130*/  LDCU.64 UR4, c[0x0][0x358] ;  /* 0x00006b00ff0477ac */ /* 0x000e640008000a00 */
[----:B-1----:R1:W5:Y:S01]  /*0140*/  LDG.E R40, desc[UR4][R40.64] ;  /* 0x0000000428287981 */ /* 0x002362000c1e1900 */
[----:B------:R-:W-:Y:S01]  /*0150*/  HFMA2 R76, -RZ, RZ, 0, 5.9604644775390625e-08 ;  /* 0x00000001ff4c7431 */ /* 0x000fe200000001ff */
[----:B------:R-:W-:Y:S05]  /*0160*/  BRA `(.L_x_0) ;  /* 0x00000000000c7947 */ /* 0x000fea0003800000 */
.L_x_1:
[----:B------:R-:W1:Y:S01]  /*0170*/  LDCU UR4, c[0x0][0x880] ;  /* 0x00011000ff0477ac */ /* 0x000e620008000800 */
[----:B------:R-:W-:Y:S01]  /*0180*/  HFMA2 R76, -RZ, RZ, 0, 5.9604644775390625e-08 ;  /* 0x00000001ff4c7431 */ /* 0x000fe200000001ff */
[----:B-1----:R-:W-:-:S07]  /*0190*/  MOV R40, UR4 ;  /* 0x0000000400287c02 */ /* 0x002fce0008000f00 */
.L_x_0:
[----:B------:R-:W2:Y:S02]  /*01a0*/  LDCU.64 UR4, c[0x0][0x8b0] ;  /* 0x00011600ff0477ac */ /* 0x000ea40008000a00 */
[----:B--2---:R-:W-:-:S04]  /*01b0*/  UISETP.NE.U32.AND UP0, UPT, UR4, URZ, UPT ;  /* 0x000000ff0400728c */ /* 0x004fc8000bf05070 */
[----:B------:R-:W-:-:S09]  /*01c0*/  UISETP.NE.AND.EX UP0, UPT, UR5, URZ, UPT, UP0 ;  /* 0x000000ff0500728c */ /* 0x000fd2000bf05300 */
[----:B------:R-:W-:Y:S05]  /*01d0*/  BRA.U UP0, `(.L_x_2) ;  /* 0x0000000100287547 */ /* 0x000fea000b800000 */
[----:B------:R-:W2:Y:S02]  /*01e0*/  LDCU.64 UR4, c[0x0][0x8a8] ;  /* 0x00011500ff0477ac */ /* 0x000ea40008000a00 */
[----:B--2---:R-:W-:-:S04]  /*01f0*/  UISETP.NE.U32.AND UP0, UPT, UR4, URZ, UPT ;  /* 0x000000ff0400728c */ /* 0x004fc8000bf05070 */
[----:B------:R-:W-:-:S09]  /*0200*/  UISETP.NE.AND.EX UP0, UPT, UR5, URZ, UPT, UP0 ;  /* 0x000000ff0500728c */ /* 0x000fd2000bf05300 */
[----:B------:R-:W-:Y:S05]  /*0210*/  BRA.U !UP0, `(.L_x_3) ;  /* 0x0000000108107547 */ /* 0x000fea000b800000 */
[----:B------:R-:W2:Y:S01]  /*0220*/  LDC.64 R38, c[0x0][0x8a8] ;  /* 0x00022a00ff267b82 */ /* 0x000ea20000000a00 */
[----:B------:R-:W2:Y:S02]  /*0230*/  LDCU.64 UR4, c[0x0][0x358] ;  /* 0x00006b00ff0477ac */ /* 0x000ea40008000a00 */
[----:B--2---:R2:W5:Y:S01]  /*0240*/  LDG.E R38, desc[UR4][R38.64] ;  /* 0x0000000426267981 */ /* 0x004562000c1e1900 */
[----:B------:R-:W-:Y:S05]  /*0250*/  BRA `(.L_x_2) ;  /* 0x0000000000087947 */ /* 0x000fea0003800000 */
.L_x_3:
[----:B------:R-:W2:Y:S02]  /*0260*/  LDCU UR4, c[0x0][0x8a0] ;  /* 0x00011400ff0477ac */ /* 0x000ea40008000800 */
[----:B--2---:R-:W-:Y:S02]  /*0270*/  MOV R38, UR4 ;  /* 0x0000000400267c02 */ /* 0x004fe40008000f00 */
.L_x_2:
[----:B------:R-:W-:Y:S01]  /*0280*/  IMAD.U32 R0, RZ, RZ, UR25 ;  /* 0x00000019ff007e24 */ /* 0x000fe2000f8e00ff */
[----:B------:R-:W-:Y:S04]  /*0290*/  BSSY.RECONVERGENT B0, `(.L_x_4) ;  /* 0x000000c000007945 */ /* 0x000fe80003800200 */
[C---:B------:R-:W-:Y:S02]  /*02a0*/  ISETP.NE.OR P2, PT, R0.reuse, 0x1, !P1 ;  /* 0x000000010000780c */ /* 0x040fe40004f45670 */
[----:B------:R-:W-:-:S11]  /*02b0*/  ISETP.NE.OR P0, PT, R0, 0x3, !P1 ;  /* 0x000000030000780c */ /* 0x000fd60004f05670 */
[----:B------:R-:W-:Y:S05]  /*02c0*/  @P2 BRA `(.L_x_5) ;  /* 0x0000000000202947 */ /* 0x000fea0003800000 */
[----:B------:R-:W3:Y:S02]  /*02d0*/  LDCU.64 UR4, c[0x0][0x348] ;  /* 0x00006900ff0477ac */ /* 0x000ee40008000a00 */
[----:B---3--:R-:W-:Y:S02]  /*02e0*/  UIADD3 UR6, UP1, UPT, UR4, 0x80, URZ ;  /* 0x0000008004067890 */ /* 0x008fe4000ff3e0ff */
[----:B------:R-:W-:Y:S02]  /*02f0*/  UIADD3 UR4, UP0, UPT, UR4, 0x180, URZ ;  /* 0x0000018004047890 */ /* 0x000fe4000ff1e0ff */
[----:B------:R-:W-:Y:S02]  /*0300*/  UIADD3.X UR7, UPT, UPT, URZ, UR5, URZ, UP1, !UPT ;  /* 0x00000005ff077290 */ /* 0x000fe40008ffe4ff */
[----:B------:R-:W-:-:S07]  /*0310*/  UIADD3.X UR5, UPT, UPT, URZ, UR5, URZ, UP0, !UPT ;  /* 0x00000005ff057290 */ /* 0x000fce00087fe4ff */
[----:B------:R3:W-:Y:S02]  /*0320*/  UTMACCTL.PF [UR6] ;  /* 0x00000000060079b9 */ /* 0x0007e40008040000 */
[----:B------:R3:W-:Y:S02]  /*0330*/  UTMACCTL.PF [UR4] ;  /* 0x00000000040079b9 */ /* 0x0007e40008040000 */
[----:B---3--:R-:W-:Y:S01]  /*0340*/  NOP ;  /* 0x0000000000007918 */ /* 0x008fe20000000000 */
.L_x_5:
[----:B------:R-:W-:Y:S05]  /*0350*/  BSYNC.RECONVERGENT B0 ;  /* 0x0000000000007941 */ /* 0x000fea0003800200 */
.L_x_4:
[----:B------:R-:W-:Y:S04]  /*0360*/  BSSY.RECONVERGENT B0, `(.L_x_6) ;  /* 0x000000a000007945 */ /* 0x000fe80003800200 */
        /* <DEDUP_REMOVED lines=9> */
.L_x_7:
[----:B------:R-:W-:Y:S05]  /*0400*/  BSYNC.RECONVERGENT B0 ;  /* 0x0000000000007941 */ /* 0x000fea0003800200 */
.L_x_6:
[----:B------:R-:W3:Y:S01]  /*0410*/  LDCU.64 UR4, c[0x0][0x888] ;  /* 0x00011100ff0477ac */ /* 0x000ee20008000a00 */
[----:B------:R-:W-:Y:S02]  /*0420*/  UISETP.EQ.U32.AND UP1, UPT, UR8, URZ, UPT ;  /* 0x000000ff0800728c */ /* 0x000fe4000bf22070 */
[----:B------:R-:W-:Y:S02]  /*0430*/  UPLOP3.LUT UP3, UPT, UPT, UPT, UPT, 0x80, 0x8 ;  /* 0x000000000008789c */ /* 0x000fe40003f6f070 */
[----:B---3--:R-:W-:-:S04]  /*0440*/  UISETP.NE.U32.AND UP0, UPT, UR4, URZ, UPT ;  /* 0x000000ff0400728c */ /* 0x008fc8000bf05070 */
[----:B------:R-:W-:-:S04]  /*0450*/  UISETP.NE.AND.EX UP0, UPT, UR5, URZ, UPT, UP0 ;  /* 0x000000ff0500728c */ /* 0x000fc8000bf05300 */
[----:B------:R-:W-:-:S04]  /*0460*/  UISETP.EQ.OR.EX UP2, UPT, UR9, URZ, !UP0, UP1 ;  /* 0x000000ff0900728c */ /* 0x000fc8000c742710 */
[----:B------:R-:W-:-:S06]  /*0470*/  UP2UR UR4, UPR, URZ, 0x4 ;  /* 0x00000004ff047883 */ /* 0x000fcc0008000000 */
[----:B------:R-:W-:Y:S01]  /*0480*/  MOV R79, UR4 ;  /* 0x00000004004f7c02 */ /* 0x000fe20008000f00 */
[----:B------:R-:W-:Y:S06]  /*0490*/  BRA.U !UP2, `(.L_x_8) ;  /* 0x000000010a207547 */ /* 0x000fec000b800000 */
[----:B-----5:R-:W-:Y:S01]  /*04a0*/  R2UR UR5, R40 ;  /* 0x00000000280572ca */ /* 0x020fe200000e0000 */
[----:B------:R-:W-:Y:S02]  /*04b0*/  UISETP.NE.U32.AND UP1, UPT, UR8, URZ, UPT ;  /* 0x000000ff0800728c */ /* 0x000fe4000bf25070 */
[----:B------:R-:W-:Y:S02]  /*04c0*/  USEL UR4, URZ, 0xffffffff, UP0 ;  /* 0xffffffffff047887 */ /* 0x000fe40008000000 */
[----:B------:R-:W-:-:S08]  /*04d0*/  UISETP.NE.AND.EX UP1, UPT, UR9, URZ, UPT, UP1 ;  /* 0x000000ff0900728c */ /* 0x000fd0000bf25310 */
[----:B------:R-:W-:-:S04]  /*04e0*/  UISETP.NE.AND UP0, UPT, UR5, URZ, UPT ;  /* 0x000000ff0500728c */ /* 0x000fc8000bf05270 */
[----:B------:R-:W-:-:S04]  /*04f0*/  @!UP1 USEL UR4, URZ, 0xffffffff, UP0 ;  /* 0xffffffffff049887 */ /* 0x000fc80008000000 */
[----:B------:R-:W-:-:S04]  /*0500*/  ULOP3.LUT UR4, UR4, 0x1, URZ, 0xc0, !UPT ;  /* 0x0000000104047892 */ /* 0x000fc8000f8ec0ff */
[----:B------:R-:W-:-:S11]  /*0510*/  UISETP.NE.U32.AND UP3, UPT, UR4, 0x1, UPT ;  /* 0x000000010400788c */ /* 0x000fd6000bf65070 */
.L_x_8:
[----:B------:R-:W3:Y:S01]  /*0520*/  SHFL.IDX PT, R0, R77, RZ, 0x1f ;  /* 0x00001fff4d007589 */ /* 0x000ee200000e0000 */
[----:B------:R-:W-:-:S04]  /*0530*/  UISETP.NE.AND UP0, UPT, UR25, 0x2, UPT ;  /* 0x000000021900788c */ /* 0x000fc8000bf05270 */
[----:B------:R-:W-:Y:S02]  /*0540*/  UISETP.EQ.AND UP1, UPT, UR27, URZ, !UP0 ;  /* 0x000000ff1b00728c */ /* 0x000fe4000c722270 */
[----:B------:R-:W-:-:S04]  /*0550*/  USEL UR41, URZ, 0x1, UP0 ;  /* 0x00000001ff297887 */ /* 0x000fc80008000000 */
[----:B------:R-:W-:Y:S02]  /*0560*/  PLOP3.LUT P3, PT, P1, PT, UP1, 0x80, 0x8 ;  /* 0x000000000008781c */ /* 0x000fe40000f6f018 */
[----:B---3--:R-:W-:-:S13]  /*0570*/  ISETP.NE.AND P0, PT, R0, RZ, PT ;  /* 0x000000ff0000720c */ /* 0x008fda0003f05270 */
[----:B------:R-:W-:Y:S05]  /*0580*/  @P0 BRA `(.L_x_9) ;  /* 0x0000000000540947 */ /* 0x000fea0003800000 */
[----:B------:R-:W-:Y:S01]  /*0590*/  UMOV UR4, 0x400 ;  /* 0x0000040000047882 */ /* 0x000fe20000000000 */
[----:B------:R-:W-:Y:S01]  /*05a0*/  UMOV UR8, 0x1 ;  /* 0x0000000100087882 */ /* 0x000fe20000000000 */
[----:B------:R-:W-:Y:S01]  /*05b0*/  UMOV UR6, 0x2 ;  /* 0x0000000200067882 */ /* 0x000fe20000000000 */
[----:B------:R-:W-:Y:S02]  /*05c0*/  ULEA UR4, UR46, UR4, 0x18 ;  /* 0x000000042e047291 */ /* 0x000fe4000f8ec0ff */
[----:B------:R-:W-:-:S04]  /*05d0*/  UIADD3 UR8, UPT, UPT, -UR8, 0x100000, URZ ;  /* 0x0010000008087890 */ /* 0x000fc8000fffe1ff */
[----:B------:R-:W-:Y:S02]  /*05e0*/  USHF.L.U32 UR9, UR8, 0xb, URZ ;  /* 0x0000000b08097899 */ /* 0x000fe400080006ff */
[----:B------:R-:W-:Y:S02]  /*05f0*/  USHF.L.U32 UR8, UR8, 0x1, URZ ;  /* 0x0000000108087899 */ /* 0x000fe400080006ff */
[----:B------:R-:W-:-:S04]  /*0600*/  UIADD3 UR6, UPT, UPT, -UR6, 0x100000, URZ ;  /* 0x0010000006067890 */ /* 0x000fc8000fffe1ff */
[----:B------:R-:W-:Y:S02]  /*0610*/  USHF.L.U32 UR7, UR6, 0xb, URZ ;  /* 0x0000000b06077899 */ /* 0x000fe400080006ff */
[----:B------:R-:W-:Y:S01]  /*0620*/  USHF.L.U32 UR6, UR6, 0x1, URZ ;  /* 0x0000000106067899 */ /* 0x000fe200080006ff */
[----:B------:R-:W-:Y:S01]  /*0630*/  ELECT P0, URZ, PT ;  /* 0x0000000000ff782f */ /* 0x000fe20003800000 */
[----:B------:R-:W3:Y:S02]  /*0640*/  FENCE.VIEW.ASYNC.S ;  /* 0x00000000000073c6 */ /* 0x000ee40000000000 */
[----:B---3--:R3:W4:Y:S08]  /*0650*/  SYNCS.EXCH.64 URZ, [UR4], UR8 ;  /* 0x0000000804ff75b2 */ /* 0x0087300008000100 */
[----:B------:R3:W1:Y:S01]  /*0660*/  SYNCS.EXCH.64 URZ, [UR4+0x20], UR6 ;  /* 0x0000200604ff75b2 */ /* 0x0006620008000100 */
[----:B------:R3:W1:Y:S01]  /*0670*/  SYNCS.EXCH.64 URZ, [UR4+0x8], UR8 ;  /* 0x0000080804ff75b2 */ /* 0x0006620008000100 */
[----:B------:R3:W1:Y:S01]  /*0680*/  SYNCS.EXCH.64 URZ, [UR4+0x28], UR6 ;  /* 0x0000280604ff75b2 */ /* 0x0006620008000100 */
[----:B------:R3:W1:Y:S01]  /*0690*/  SYNCS.EXCH.64 URZ, [UR4+0x10], UR8 ;  /* 0x0000100804ff75b2 */ /* 0x0006620008000100 */
[----:B------:R3:W1:Y:S01]  /*06a0*/  SYNCS.EXCH.64 URZ, [UR4+0x30], UR6 ;  /* 0x0000300604ff75b2 */ /* 0x0006620008000100 */
[----:B------:R3:W1:Y:S01]  /*06b0*/  SYNCS.EXCH.64 URZ, [UR4+0x18], UR8 ;  /* 0x0000180804ff75b2 */ /* 0x0006620008000100 */
[----:B------:R3:W1:Y:S01]  /*06c0*/  SYNCS.EXCH.64 URZ, [UR4+0x38], UR6 ;  /* 0x0000380604ff75b2 */ /* 0x0006620008000100 */
[----:B------:R-:W-:Y:S01]  /*06d0*/  NOP ;  /* 0x0000000000007918 */ /* 0x000fe20000000000 */
.L_x_9:
[----:B------:R-:W2:Y:S01]  /*06e0*/  SHFL.IDX PT, R0, R77, RZ, 0x1f ;  /* 0x00001fff4d007589 */ /* 0x000ea200000e0000 */
[----:B------:R-:W-:Y:S01]  /*06f0*/  NOP ;  /* 0x0000000000007918 */ /* 0x000fe20000000000 */
[----:B--2---:R-:W-:-:S13]  /*0700*/  ISETP.NE.AND P0, PT, R0, 0x1, PT ;  /* 0x000000010000780c */ /* 0x004fda0003f05270 */
[----:B------:R-:W-:Y:S05]  /*0710*/  @P0 BRA `(.L_x_10) ;  /* 0x0000000000440947 */ /* 0x000fea0003800000 */
[----:B---3--:R-:W-:Y:S01]  /*0720*/  UMOV UR4, 0x400 ;  /* 0x0000040000047882 */ /* 0x008fe20000000000 */
        /* <DEDUP_REMOVED lines=10> */
[----:B------:R-:W2:Y:S02]  /*07d0*/  FENCE.VIEW.ASYNC.S ;  /* 0x00000000000073c6 */ /* 0x000ea40000000000 */
[----:B--2---:R2:W3:Y:S08]  /*07e0*/  SYNCS.EXCH.64 URZ, [UR4+0x40], UR8 ;  /* 0x0000400804ff75b2 */ /* 0x0044f00008000100 */
[----:B------:R2:W1:Y:S01]  /*07f0*/  SYNCS.EXCH.64 URZ, [UR4+0x50], UR6 ;  /* 0x0000500604ff75b2 */ /* 0x0004620008000100 */
[----:B------:R2:W1:Y:S01]  /*0800*/  SYNCS.EXCH.64 URZ, [UR4+0x48], UR8 ;  /* 0x0000480804ff75b2 */ /* 0x0004620008000100 */
[----:B------:R2:W1:Y:S01]  /*0810*/  SYNCS.EXCH.64 URZ, [UR4+0x58], UR6 ;  /* 0x0000580604ff75b2 */ /* 0x0004620008000100 */
[----:B------:R-:W-:Y:S01]  /*0820*/  NOP ;  /* 0x0000000000007918 */ /* 0x000fe20000000000 */
.L_x_10:
[----:B------:R-:W4:Y:S01]  /*0830*/  SHFL.IDX PT, R0, R77, RZ, 0x1f ;  /* 0x00001fff4d007589 */ /* 0x000f2200000e0000 */
[----:B------:R-:W-:Y:S01]  /*0840*/  NOP ;  /* 0x0000000000007918 */ /* 0x000fe20000000000 */
[----:B----4-:R-:W-:-:S13]  /*0850*/  ISETP.NE.AND P0, PT, R0, 0x3, PT ;  /* 0x000000030000780c */ /* 0x010fda0003f05270 */
[----:B------:R-:W-:Y:S05]  /*0860*/  @P0 BRA `(.L_x_11) ;  /* 0x00000000002c0947 */ /* 0x000fea0003800000 */
[----:B--23--:R-:W-:Y:S01]  /*0870*/  UMOV UR6, 0x400 ;  /* 0x0000040000067882 */ /* 0x00cfe20000000000 */
[----:B------:R-:W-:Y:S01]  /*0880*/  UMOV UR4, 0x20 ;  /* 0x0000002000047882 */ /* 0x000fe20000000000 */
[----:B------:R-:W-:Y:S02]  /*0890*/  ULEA UR6, UR46, UR6, 0x18 ;  /* 0x000000062e067291 */ /* 0x000fe4000f8ec0ff */
[----:B------:R-:W-:-:S04]  /*08a0*/  UIADD3 UR4, UPT, UPT, -UR4, 0x100000, URZ ;  /* 0x0010000004047890 */ /* 0x000fc8000fffe1ff */
[----:B------:R-:W-:Y:S02]  /*08b0*/  USHF.L.U32 UR5, UR4, 0xb, URZ ;  /* 0x0000000b04057899 */ /* 0x000fe400080006ff */
[----:B------:R-:W-:Y:S01]  /*08c0*/  USHF.L.U32 UR4, UR4, 0x1, URZ ;  /* 0x0000000104047899 */ /* 0x000fe200080006ff */
[----:B------:R-:W-:Y:S01]  /*08d0*/  ELECT P0, URZ, PT ;  /* 0x0000000000ff782f */ /* 0x000fe20003800000 */
[----:B------:R-:W2:Y:S10]  /*08e0*/  FENCE.VIEW.ASYNC.S ;  /* 0x00000000000073c6 */ /* 0x000eb40000000000 */
[----:B--2---:R4:W2:Y:S01]  /*08f0*/  SYNCS.EXCH.64 URZ, [UR6+0x60], UR4 ;  /* 0x0000600406ff75b2 */ /* 0x0048a20008000100 */
[----:B------:R4:W3:Y:S02]  /*0900*/  SYNCS.EXCH.64 URZ, [UR6+0x68], UR4 ;  /* 0x0000680406ff75b2 */ /* 0x0008e40008000100 */
[----:B----4-:R-:W-:Y:S01]  /*0910*/  NOP ;  /* 0x0000000000007918 */ /* 0x010fe20000000000 */
.L_x_11:
[----:B------:R-:W4:Y:S01]  /*0920*/  SHFL.IDX PT, R0, R77, RZ, 0x1f ;  /* 0x00001fff4d007589 */ /* 0x000f2200000e0000 */
[----:B------:R-:W-:Y:S01]  /*0930*/  NOP ;  /* 0x0000000000007918 */ /* 0x000fe20000000000 */
[----:B----4-:R-:W-:-:S13]  /*0940*/  ISETP.NE.AND P0, PT, R0, 0x4, PT ;  /* 0x000000040000780c */ /* 0x010fda0003f05270 */
[----:B------:R-:W-:Y:S05]  /*0950*/  @P0 BRA `(.L_x_12) ;  /* 0x0000000000480947 */ /* 0x000fea0003800000 */
[----:B--23--:R-:W-:Y:S01]  /*0960*/  UMOV UR4, 0x3a0 ;  /* 0x000003a000047882 */ /* 0x00cfe20000000000 */
[----:B------:R-:W-:Y:S01]  /*0970*/  UMOV UR6, 0x400 ;  /* 0x0000040000067882 */ /* 0x000fe20000000000 */
[----:B------:R-:W-:Y:S01]  /*0980*/  USEL UR4, UR4, 0x320, UP3 ;  /* 0x0000032004047887 */ /* 0x000fe20009800000 */
        /* <DEDUP_REMOVED lines=10> */
[----:B--2---:R4:W2:Y:S08]  /*0a30*/  SYNCS.EXCH.64 URZ, [UR6+0x70], UR8 ;  /* 0x0000700806ff75b2 */ /* 0x0048b00008000100 */
[----:B------:R4:W3:Y:S01]  /*0a40*/  SYNCS.EXCH.64 URZ, [UR6+0x80], UR4 ;  /* 0x0000800406ff75b2 */ /* 0x0008e20008000100 */
[----:B------:R4:W1:Y:S01]  /*0a50*/  SYNCS.EXCH.64 URZ, [UR6+0x78], UR8 ;  /* 0x0000780806ff75b2 */ /* 0x0008620008000100 */
[----:B------:R4:W1:Y:S02]  /*0a60*/  SYNCS.EXCH.64 URZ, [UR6+0x88], UR4 ;  /* 0x0000880406ff75b2 */ /* 0x0008640008000100 */
[----:B----4-:R-:W-:Y:S01]  /*0a70*/  NOP ;  /* 0x0000000000007918 */ /* 0x010fe20000000000 */
.L_x_12:
[----:B------:R-:W4:Y:S01]  /*0a80*/  SHFL.IDX PT, R0, R77, RZ, 0x1f ;  /* 0x00001fff4d007589 */ /* 0x000f2200000e0000 */
[----:B------:R-:W-:Y:S01]  /*0a90*/  NOP ;  /* 0x0000000000007918 */ /* 0x000fe20000000000 */
[----:B----4-:R-:W-:-:S13]  /*0aa0*/  ISETP.NE.AND P0, PT, R0, 0x5, PT ;  /* 0x000000050000780c */ /* 0x010fda0003f05270 */
[----:B------:R-:W-:Y:S05]  /*0ab0*/  @P0 BRA `(.L_x_13) ;  /* 0x0000000000540947 */ /* 0x000fea0003800000 */
[----:B--23--:R-:W-:Y:S01]  /*0ac0*/  UMOV UR4, 0x400 ;  /* 0x0000040000047882 */ /* 0x00cfe20000000000 */
        /* <DEDUP_REMOVED lines=14> */
[----:B------:R4:W1:Y:S01]  /*0bb0*/  SYNCS.EXCH.64 URZ, [UR4+0xb8], UR8 ;  /* 0x0000b80804ff75b2 */ /* 0x0008620008000100 */
[----:B------:R4:W1:Y:S01]  /*0bc0*/  SYNCS.EXCH.64 URZ, [UR4+0xa0], UR6 ;  /* 0x0000a00604ff75b2 */ /* 0x0008620008000100 */
[----:B------:R4:W1:Y:S01]  /*0bd0*/  SYNCS.EXCH.64 URZ, [UR4+0xc0], UR8 ;  /* 0x0000c00804ff75b2 */ /* 0x0008620008000100 */
[----:B------:R4:W1:Y:S01]  /*0be0*/  SYNCS.EXCH.64 URZ, [UR4+0xa8], UR6 ;  /* 0x0000a80604ff75b2 */ /* 0x0008620008000100 */
[----:B------:R4:W1:Y:S02]  /*0bf0*/  SYNCS.EXCH.64 URZ, [UR4+0xc8], UR8 ;  /* 0x0000c80804ff75b2 */ /* 0x0008640008000100 */
[----:B----4-:R-:W-:Y:S01]  /*0c00*/  NOP ;  /* 0x0000000000007918 */ /* 0x010fe20000000000 */
.L_x_13:
[----:B------:R-:W4:Y:S01]  /*0c10*/  SHFL.IDX PT, R0, R77, RZ, 0x1f ;  /* 0x00001fff4d007589 */ /* 0x000f2200000e0000 */
[----:B------:R-:W-:Y:S01]  /*0c20*/  ISETP.NE.OR P1, PT, RZ, UR25, !P1 ;  /* 0x00000019ff007c0c */ /* 0x000fe2000cf25670 */
        /* <DEDUP_REMOVED lines=12> */
[----:B------:R4:W3:Y:S01]  /*0cf0*/  SYNCS.EXCH.64 URZ, [UR4+0xe0], UR6 ;  /* 0x0000e00604ff75b2 */ /* 0x0008e20008000100 */
[----:B------:R4:W1:Y:S01]  /*0d00*/  SYNCS.EXCH.64 URZ, [UR4+0xd8], UR6 ;  /* 0x0000d80604ff75b2 */ /* 0x0008620008000100 */
[----:B------:R4:W1:Y:S02]  /*0d10*/  SYNCS.EXCH.64 URZ, [UR4+0xe8], UR6 ;  /* 0x0000e80604ff75b2 */ /* 0x0008640008000100 */
[----:B----4-:R-:W-:Y:S01]  /*0d20*/  NOP ;  /* 0x0000000000007918 */ /* 0x010fe20000000000 */
.L_x_14:
[----:B------:R-:W-:Y:S01]  /*0d30*/  VOTEU.ALL UP0, P1 ;  /* 0x0000000000ff7886 */ /* 0x000fe20000800000 */
[----:B--23--:R-:W-:Y:S01]  /*0d40*/  UMOV UR4, 0x20 ;  /* 0x0000002000047882 */ /* 0x00cfe20000000000 */
[----:B------:R-:W2:Y:S01]  /*0d50*/  LDCU UR7, c[0x0][0x36c] ;  /* 0x00006d80ff0777ac */ /* 0x000ea20008000800 */
[----:B------:R-:W-:Y:S01]  /*0d60*/  NOP ;  /* 0x0000000000007918 */ /* 0x000fe20000000000 */
[----:B------:R-:W-:Y:S01]  /*0d70*/  LOP3.LUT R0, R87, 0x1f, RZ, 0xc0, !PT ;  /* 0x0000001f57007812 */ /* 0x000fe200078ec0ff */
[----:B------:R-:W-:Y:S01]  /*0d80*/  @!UP0 UMOV UR6, 0x400 ;  /* 0x0000040000068882 */ /* 0x000fe20000000000 */
[----:B------:R-:W-:-:S04]  /*0d90*/  @!UP0 UIADD3 UR4, UPT, UPT, -UR4, 0x100000, URZ ;  /* 0x0010000004048890 */ /* 0x000fc8000fffe1ff */
[----:B------:R-:W-:Y:S02]  /*0da0*/  @!UP0 USHF.L.U32 UR5, UR4, 0xb, URZ ;  /* 0x0000000b04058899 */ /* 0x000fe400080006ff */
[----:B------:R-:W-:Y:S02]  /*0db0*/  @!UP0 USHF.L.U32 UR4, UR4, 0x1, URZ ;  /* 0x0000000104048899 */ /* 0x000fe400080006ff */
[----:B------:R-:W-:Y:S01]  /*0dc0*/  @!UP0 ULEA UR6, UR46, UR6, 0x18 ;  /* 0x000000062e068291 */ /* 0x000fe2000f8ec0ff */
[----:B------:R-:W-:Y:S01]  /*0dd0*/  VOTEU.ALL UP0, P1 ;  /* 0x0000000000ff7886 */ /* 0x000fe20000800000 */
[----:B------:R-:W-:Y:S02]  /*0de0*/  UISETP.NE.AND UP4, UPT, UR25, URZ, UPT ;  /* 0x000000ff1900728c */ /* 0x000fe4000bf85270 */
[----:B--2---:R-:W-:Y:S01]  /*0df0*/  UISETP.EQ.U32.AND UP5, UPT, UR7, 0x1, UPT ;  /* 0x000000010700788c */ /* 0x004fe2000bfa2070 */
[----:B------:R-:W2:Y:S07]  /*0e00*/  FENCE.VIEW.ASYNC.S ;  /* 0x00000000000073c6 */ /* 0x000eae0000000000 */
[----:B--2---:R2:W3:Y:S01]  /*0e10*/  @!UP0 SYNCS.EXCH.64 URZ, [UR6+0xf0], UR4 ;  /* 0x0000f00406ff85b2 */ /* 0x0044e20008000100 */
[----:B------:R-:W-:Y:S05]  /*0e20*/  BRA.U !UP5, `(.L_x_15) ;  /* 0x000000010d087547 */ /* 0x000fea000b800000 */
[----:B-1-3--:R-:W-:Y:S01]  /*0e30*/  UCGABAR_ARV ;  /* 0x00000000000079c7 */ /* 0x00afe20008000000 */
[----:B------:R-:W-:Y:S05]  /*0e40*/  BRA `(.L_x_16) ;  /* 0x0000000000047947 */ /* 0x000fea0003800000 */
.L_x_15:
[----:B-1-3--:R-:W-:Y:S01]  /*0e50*/  NOP ;  /* 0x0000000000007918 */ /* 0x00afe20000000000 */
.L_x_16:
[----:B------:R-:W1:Y:S01]  /*0e60*/  S2UR UR20, SR_CTAID.X ;  /* 0x00000000001479c3 */ /* 0x000e620000002500 */
[----:B------:R-:W-:-:S05]  /*0e70*/  CS2R.32 R78, SR_CgaSize ;  /* 0x00000000004e7805 */ /* 0x000fca0000008a00 */
[----:B------:R-:W-:-:S05]  /*0e80*/  IMAD R78, R78, -0xa0, RZ ;  /* 0xffffff604e4e7824 */ /* 0x000fca00078e02ff */
[----:B--2---:R-:W-:-:S14]  /*0e90*/  R2UR UR5, R78 ;  /* 0x000000004e0572ca */ /* 0x004fdc00000e0000 */
[----:B------:R-:W2:Y:S01]  /*0ea0*/  LDCU UR5, c[0x0][UR5+0x2b0] ;  /* 0x00005600050577ac */ /* 0x000ea20008000800 */
[----:B------:R-:W-:-:S05]  /*0eb0*/  CS2R.32 R78, SR_CgaSize ;  /* 0x00000000004e7805 */ /* 0x000fca0000008a00 */
[----:B------:R-:W-:-:S05]  /*0ec0*/  IMAD R78, R78, -0xa0, RZ ;  /* 0xffffff604e4e7824 */ /* 0x000fca00078e02ff */
[----:B------:R-:W-:-:S14]  /*0ed0*/  R2UR UR4, R78 ;  /* 0x000000004e0472ca */ /* 0x000fdc00000e0000 */
[----:B------:R-:W3:Y:S01]  /*0ee0*/  LDCU UR4, c[0x0][UR4+0x2b4] ;  /* 0x00005680040477ac */ /* 0x000ee20008000800 */
[----:B------:R-:W4:Y:S01]  /*0ef0*/  S2UR UR7, SR_CTAID.Y ;  /* 0x00000000000779c3 */ /* 0x000f220000002600 */
[----:B------:R-:W-:-:S05]  /*0f00*/  CS2R.32 R78, SR_CgaSize ;  /* 0x00000000004e7805 */ /* 0x000fca0000008a00 */
[----:B------:R-:W-:-:S05]  /*0f10*/  IMAD R78, R78, -0xa0, RZ ;  /* 0xffffff604e4e7824 */ /* 0x000fca00078e02ff */
[----:B------:R-:W-:-:S14]  /*0f20*/  R2UR UR8, R78 ;  /* 0x000000004e0872ca */ /* 0x000fdc00000e0000 */
[----:B------:R-:W3:Y:S01]  /*0f30*/  LDCU UR8, c[0x0][UR8+0x2a0] ;  /* 0x00005400080877ac */ /* 0x000ee20008000800 */
[----:B------:R-:W3:Y:S01]  /*0f40*/  LDCU UR21, c[0x0][0xb24] ;  /* 0x00016480ff1577ac */ /* 0x000ee20008000800 */
[----:B------:R-:W1:Y:S01]  /*0f50*/  S2UR UR36, SR_CTAID.Z ;  /* 0x00000000002479c3 */ /* 0x000e620000002700 */
[----:B------:R-:W-:-:S05]  /*0f60*/  CS2R.32 R78, SR_CgaSize ;  /* 0x00000000004e7805 */ /* 0x000fca0000008a00 */
[----:B------:R-:W-:-:S05]  /*0f70*/  IMAD R78, R78, -0xa0, RZ ;  /* 0xffffff604e4e7824 */ /* 0x000fca00078e02ff */
[----:B------:R-:W-:-:S14]  /*0f80*/  R2UR UR63, R78 ;  /* 0x000000004e3f72ca */ /* 0x000fdc00000e0000 */
[----:B------:R-:W3:Y:S01]  /*0f90*/  LDCU UR63, c[0x0][UR63+0x2a4] ;  /* 0x000054803f3f77ac */ /* 0x000ee20008000800 */
[----:B------:R-:W-:Y:S02]  /*0fa0*/  UISETP.GT.U32.AND UP0, UPT, UR27, 0xffff, UPT ;  /* 0x0000ffff1b00788c */ /* 0x000fe4000bf04070 */
[----:B------:R-:W-:Y:S01]  /*0fb0*/  USHF.L.U32 UR29, UR46, 0x9, URZ ;  /* 0x000000092e1d7899 */ /* 0x000fe200080006ff */
[----:B-1----:R-:W-:Y:S01]  /*0fc0*/  I2FP.F32.U32 R3, UR20 ;  /* 0x0000001400037c45 */ /* 0x002fe20008201000 */
[----:B------:R-:W-:Y:S01]  /*0fd0*/  UMOV UR32, 0x5 ;  /* 0x0000000500207882 */ /* 0x000fe20000000000 */
[----:B------:R-:W1:Y:S03]  /*0fe0*/  LDCU UR42, c[0x0][0xb24] ;  /* 0x00016480ff2a77ac */ /* 0x000e660008000800 */
[----:B--2---:R-:W-:Y:S01]  /*0ff0*/  FMUL R3, R3, UR5 ;  /* 0x0000000503037c20 */ /* 0x004fe20008400000 */
[----:B------:R-:W2:Y:S01]  /*1000*/  LDCU UR31, c[0x0][0xb30] ;  /* 0x00016600ff1f77ac */ /* 0x000ea20008000800 */
[----:B----4-:R-:W-:Y:S01]  /*1010*/  I2FP.F32.U32 R2, UR7 ;  /* 0x0000000700027c45 */ /* 0x010fe20008201000 */
[----:B------:R-:W-:-:S03]  /*1020*/  USHF.L.U32 UR45, UR20, 0x6, URZ ;  /* 0x00000006142d7899 */ /* 0x000fc600080006ff */
[----:B------:R-:W4:Y:S01]  /*1030*/  F2I.U32.TRUNC.NTZ R3, R3 ;  /* 0x0000000300037305 */ /* 0x000f22000020f000 */
[----:B------:R-:W-:Y:S01]  /*1040*/  USEL UR26, UR27, 0xffff, !UP0 ;  /* 0x0000ffff1b1a7887 */ /* 0x000fe2000c000000 */
[----:B---3--:R-:W-:Y:S01]  /*1050*/  FMUL R2, R2, UR4 ;  /* 0x0000000402027c20 */ /* 0x008fe20008400000 */
[----:B------:R-:W-:Y:S01]  /*1060*/  UISETP.GE.AND UP2, UPT, UR21, 0x1, UPT ;  /* 0x000000011500788c */ /* 0x000fe2000bf46270 */
[----:B------:R-:W-:-:S04]  /*1070*/  UMOV UR24, UR7 ;  /* 0x0000000700187c82 */ /* 0x000fc80008000000 */
[----:B------:R-:W3:Y:S01]  /*1080*/  F2I.U32.TRUNC.NTZ R2, R2 ;  /* 0x0000000200027305 */ /* 0x000ee2000020f000 */
[----:B----4-:R-:W-:Y:S02]  /*1090*/  R2UR UR4, R3 ;  /* 0x00000000030472ca */ /* 0x010fe400000e0000 */
[----:B------:R-:W-:Y:S02]  /*10a0*/  PRMT R3, RZ, 0x7610, R3 ;  /* 0x00007610ff037816 */ /* 0x000fe40000000003 */
[----:B---3--:R-:W-:Y:S02]  /*10b0*/  R2UR UR6, R2 ;  /* 0x00000000020672ca */ /* 0x008fe400000e0000 */
[----:B------:R-:W-:-:S07]  /*10c0*/  PRMT R2, RZ, 0x7610, R2 ;  /* 0x00007610ff027816 */ /* 0x000fce0000000002 */
[----:B------:R-:W-:-:S04]  /*10d0*/  UIADD3 UR5, UPT, UPT, -UR4, URZ, URZ ;  /* 0x000000ff04057290 */ /* 0x000fc8000fffe1ff */
[----:B------:R-:W-:Y:S02]  /*10e0*/  UIMAD UR5, UR8, UR5, UR20 ;  /* 0x00000005080572a4 */ /* 0x000fe4000f8e0214 */
[----:B------:R-:W-:-:S04]  /*10f0*/  UIADD3 UR4, UPT, UPT, -UR6, URZ, URZ ;  /* 0x000000ff06047290 */ /* 0x000fc8000fffe1ff */
[----:B------:R-:W-:Y:S01]  /*1100*/  IMAD.U32 R78, RZ, RZ, UR5 ;  /* 0x00000005ff4e7e24 */ /* 0x000fe2000f8e00ff */
[----:B------:R-:W-:Y:S01]  /*1110*/  UIMAD UR63, UR63, UR4, UR7 ;  /* 0x000000043f3f72a4 */ /* 0x000fe2000f8e0207 */
[----:B-12---:R-:W-:Y:S11]  /*1120*/  BRA.U UP4, `(.L_x_17) ;  /* 0x0000000104407547 */ /* 0x006ff6000b800000 */
[----:B------:R-:W-:-:S13]  /*1130*/  R2UR UR4, R78 ;  /* 0x000000004e0472ca */ /* 0x000fda00000e0000 */
[----:B------:R-:W-:Y:S02]  /*1140*/  UISETP.GT.U32.AND UP0, UPT, UR4, 0x1, UPT ;  /* 0x000000010400788c */ /* 0x000fe4000bf04070 */
[----:B------:R-:W-:Y:S02]  /*1150*/  ULOP3.LUT UR4, UR4, 0xfffffffe, URZ, 0xc0, !UPT ;  /* 0xfffffffe04047892 */ /* 0x000fe4000f8ec0ff */
[----:B------:R-:W-:Y:S02]  /*1160*/  UISETP.NE.AND UP1, UPT, UR63, URZ, UP0 ;  /* 0x000000ff3f00728c */ /* 0x000fe40008725270 */
[----:B------:R-:W-:Y:S02]  /*1170*/  UISETP.NE.AND UP0, UPT, UR63, 0x1, UP0 ;  /* 0x000000013f00788c */ /* 0x000fe40008705270 */
[----:B------:R-:W-:Y:S02]  /*1180*/  USEL UR7, URZ, 0x1, UP1 ;  /* 0x00000001ff077887 */ /* 0x000fe40008800000 */
[----:B------:R-:W-:-:S02]  /*1190*/  USEL UR6, URZ, 0x4, UP0 ;  /* 0x00000004ff067887 */ /* 0x000fc40008000000 */
[----:B------:R-:W-:Y:S02]  /*11a0*/  USEL UR5, URZ, 0x2, UP1 ;  /* 0x00000002ff057887 */ /* 0x000fe40008800000 */
[----:B------:R-:W-:Y:S02]  /*11b0*/  ULEA UR4, UR63, UR4, 0x1 ;  /* 0x000000043f047291 */ /* 0x000fe4000f8e08ff */
[----:B------:R-:W-:Y:S02]  /*11c0*/  USEL UR8, URZ, 0x8, UP0 ;  /* 0x00000008ff087887 */ /* 0x000fe40008000000 */
[----:B------:R-:W-:-:S03]  /*11d0*/  UIADD3 UR5, UPT, UPT, UR5, UR6, UR7 ;  /* 0x0000000605057290 */ /* 0x000fc6000fffe007 */
[----:B------:R-:W-:Y:S01]  /*11e0*/  UMOV UR6, 0x3 ;  /* 0x0000000300067882 */ /* 0x000fe20000000000 */
[----:B------:R-:W-:Y:S02]  /*11f0*/  UIADD3 UR5, UPT, UPT, UR5, UR8, URZ ;  /* 0x0000000805057290 */ /* 0x000fe4000fffe0ff */
[----:B------:R-:W-:-:S04]  /*1200*/  USHF.L.U32 UR4, UR6, UR4, URZ ;  /* 0x0000000406047299 */ /* 0x000fc800080006ff */
[----:B------:R-:W-:Y:S02]  /*1210*/  MOV R3, UR5 ;  /* 0x0000000500037c02 */ /* 0x000fe40008000f00 */
[----:B------:R-:W-:Y:S02]  /*1220*/  IMAD.U32 R2, RZ, RZ, UR4 ;  /* 0x00000004ff027e24 */ /* 0x000fe4000f8e00ff */
.L_x_17:
[----:B------:R-:W-:Y:S05]  /*1230*/  BRA.U !UP2, `(.L_x_18) ;  /* 0x000000010ad47547 */ /* 0x000fea000b800000 */
[----:B------:R-:W1:Y:S01]  /*1240*/  LDCU.128 UR12, c[0x0][0xb10] ;  /* 0x00016200ff0c77ac */ /* 0x000e620008000c00 */
[----:B------:R-:W2:Y:S01]  /*1250*/  LDCU UR6, c[0x0][0x370] ;  /* 0x00006e00ff0677ac */ /* 0x000ea20008000800 */
[----:B------:R-:W3:Y:S01]  /*1260*/  LDCU UR5, c[0x0][0x374] ;  /* 0x00006e80ff0577ac */ /* 0x000ee20008000800 */
[----:B------:R-:W4:Y:S01]  /*1270*/  LDCU UR30, c[0x0][0xb0c] ;  /* 0x00016180ff1e77ac */ /* 0x000f220008000800 */
[----:B------:R-:W4:Y:S01]  /*1280*/  LDCU UR4, c[0x0][0xb20] ;  /* 0x00016400ff0477ac */ /* 0x000f220008000800 */
[----:B------:R-:W4:Y:S01]  /*1290*/  LDCU.64 UR8, c[0x0][0xb28] ;  /* 0x00016500ff0877ac */ /* 0x000f220008000a00 */
[----:B-1----:R-:W-:Y:S02]  /*12a0*/  UISETP.NE.AND UP0, UPT, UR14, 0x1, UPT ;  /* 0x000000010e00788c */ /* 0x002fe4000bf05270 */
[----:B---3--:R-:W-:Y:S02]  /*12b0*/  UIMAD.WIDE.U32 UR10, UR5, UR15, URZ ;  /* 0x0000000f050a72a5 */ /* 0x008fe4000f8e00ff */
[----:B--2---:R-:W-:-:S02]  /*12c0*/  UIMAD.WIDE.U32 UR18, UR6, UR12, URZ ;  /* 0x0000000c061272a5 */ /* 0x004fc4000f8e00ff */
[----:B----4-:R-:W-:Y:S02]  /*12d0*/  UISETP.NE.AND UP1, UPT, UR30, 0x1, UPT ;  /* 0x000000011e00788c */ /* 0x010fe4000bf25270 */
[----:B------:R-:W-:Y:S01]  /*12e0*/  UISETP.NE.AND UP2, UPT, UR21, 0x1, UPT ;  /* 0x000000011500788c */ /* 0x000fe2000bf45270 */
[----:B------:R-:W-:Y:S02]  /*12f0*/  UMOV UR10, UR11 ;  /* 0x0000000b000a7c82 */ /* 0x000fe40008000000 */
[----:B------:R-:W-:Y:S01]  /*1300*/  UMOV UR18, UR19 ;  /* 0x0000001300127c82 */ /* 0x000fe20008000000 */
[----:B------:R-:W-:Y:S02]  /*1310*/  @UP0 USHF.R.U32.HI UR5, URZ, UR4, UR10 ;  /* 0x00000004ff050299 */ /* 0x000fe4000801160a */
[----:B------:R-:W-:Y:S02]  /*1320*/  UIMAD.WIDE.U32 UR22, UR24, UR15, URZ ;  /* 0x0000000f181672a5 */ /* 0x000fe4000f8e00ff */
[----:B------:R-:W-:-:S02]  /*1330*/  UIMAD.WIDE.U32 UR10, UR5, UR8, URZ ;  /* 0x00000008050a72a5 */ /* 0x000fc4000f8e00ff */
[----:B------:R-:W-:Y:S02]  /*1340*/  @UP1 USHF.R.U32.HI UR6, URZ, UR13, UR18 ;  /* 0x0000000dff061299 */ /* 0x000fe40008011612 */
[----:B------:R-:W-:Y:S02]  /*1350*/  UIMAD.WIDE.U32 UR16, UR20, UR12, URZ ;  /* 0x0000000c141072a5 */ /* 0x000fe4000f8e00ff */
[----:B------:R-:W-:Y:S01]  /*1360*/  UIMAD.WIDE.U32 UR18, UR6, UR8, URZ ;  /* 0x00000008061272a5 */ /* 0x000fe2000f8e00ff */
[----:B------:R-:W-:Y:S01]  /*1370*/  UMOV UR22, UR23 ;  /* 0x0000001700167c82 */ /* 0x000fe20008000000 */
[----:B------:R-:W-:Y:S01]  /*1380*/  UMOV UR10, UR11 ;  /* 0x0000000b000a7c82 */ /* 0x000fe20008000000 */
[----:B------:R-:W-:Y:S02]  /*1390*/  USHF.R.U32.HI UR22, URZ, UR4, UR22 ;  /* 0x00000004ff167299 */ /* 0x000fe40008011616 */
[----:B------:R-:W-:Y:S02]  /*13a0*/  @UP2 USHF.R.U32.HI UR5, URZ, UR9, UR10 ;  /* 0x00000009ff052299 */ /* 0x000fe4000801160a */
[----:B------:R-:W-:Y:S01]  /*13b0*/  UMOV UR7, UR19 ;  /* 0x0000001300077c82 */ /* 0x000fe20008000000 */
[----:B------:R-:W-:Y:S01]  /*13c0*/  UMOV UR16, UR17 ;  /* 0x0000001100107c82 */ /* 0x000fe20008000000 */
[----:B------:R-:W-:-:S02]  /*13d0*/  @UP2 USHF.R.U32.HI UR6, URZ, UR9, UR7 ;  /* 0x00000009ff062299 */ /* 0x000fc40008011607 */
[----:B------:R-:W-:Y:S02]  /*13e0*/  USHF.R.U32.HI UR13, URZ, UR13, UR16 ;  /* 0x0000000dff0d7299 */ /* 0x000fe40008011610 */
[----:B------:R-:W-:Y:S02]  /*13f0*/  USEL UR4, UR24, UR22, !UP0 ;  /* 0x0000001618047287 */ /* 0x000fe4000c000000 */
[----:B------:R-:W-:Y:S02]  /*1400*/  UIMAD UR7, UR5, UR21, URZ ;  /* 0x00000015050772a4 */ /* 0x000fe4000f8e02ff */
[----:B------:R-:W-:Y:S02]  /*1410*/  USEL UR5, UR20, UR13, !UP1 ;  /* 0x0000000d14057287 */ /* 0x000fe4000c800000 */
[----:B------:R-:W-:Y:S02]  /*1420*/  UIMAD UR12, UR6, UR21, URZ ;  /* 0x00000015060c72a4 */ /* 0x000fe4000f8e02ff */
[----:B------:R-:W-:-:S02]  /*1430*/  UISETP.GE.AND UP0, UPT, UR4, UR7, UPT ;  /* 0x000000070400728c */ /* 0x000fc4000bf06270 */
[----:B------:R-:W-:Y:S02]  /*1440*/  UIMAD.WIDE.U32 UR10, UR4, UR8, URZ ;  /* 0x00000008040a72a5 */ /* 0x000fe4000f8e00ff */
[----:B------:R-:W-:Y:S02]  /*1450*/  UISETP.GE.OR UP0, UPT, UR5, UR12, UP0 ;  /* 0x0000000c0500728c */ /* 0x000fe40008706670 */
[----:B------:R-:W-:Y:S02]  /*1460*/  UIMAD.WIDE.U32 UR12, UR5, UR8, URZ ;  /* 0x00000008050c72a5 */ /* 0x000fe4000f8e00ff */
[----:B------:R-:W-:Y:S01]  /*1470*/  UIADD3 UR10, UPT, UPT, -UR4, URZ, URZ ;  /* 0x000000ff040a7290 */ /* 0x000fe2000fffe1ff */
[----:B------:R-:W-:Y:S01]  /*1480*/  UMOV UR8, UR11 ;  /* 0x0000000b00087c82 */ /* 0x000fe20008000000 */
[----:B------:R-:W-:Y:S02]  /*1490*/  UIADD3 UR11, UPT, UPT, -UR5, URZ, URZ ;  /* 0x000000ff050b7290 */ /* 0x000fe4000fffe1ff */
[----:B------:R-:W-:-:S03]  /*14a0*/  USHF.R.U32.HI UR8, URZ, UR9, UR8 ;  /* 0x00000009ff087299 */ /* 0x000fc60008011608 */
[----:B------:R-:W-:Y:S01]  /*14b0*/  @!UP0 UMOV UR7, UR13 ;  /* 0x0000000d00078c82 */ /* 0x000fe20008000000 */
[----:B------:R-:W-:Y:S02]  /*14c0*/  UIMAD UR24, UR14, UR10, UR24 ;  /* 0x0000000a0e1872a4 */ /* 0x000fe4000f8e0218 */
[----:B------:R-:W-:Y:S02]  /*14d0*/  USEL UR8, UR4, UR8, !UP2 ;  /* 0x0000000804087287 */ /* 0x000fe4000d000000 */
[----:B------:R-:W-:Y:S02]  /*14e0*/  @!UP0 USHF.R.U32.HI UR7, URZ, UR9, UR7 ;  /* 0x00000009ff078299 */ /* 0x000fe40008011607 */
[----:B------:R-:W-:Y:S02]  /*14f0*/  UIADD3 UR9, UPT, UPT, -UR8, URZ, URZ ;  /* 0x000000ff08097290 */ /* 0x000fe4000fffe1ff */
[----:B------:R-:W-:Y:S02]  /*1500*/  @!UP0 USEL UR7, UR5, UR7, !UP2 ;  /* 0x0000000705078287 */ /* 0x000fe4000d000000 */
[----:B------:R-:W-:-:S02]  /*1510*/  UIMAD UR9, UR21, UR9, UR4 ;  /* 0x00000009150972a4 */ /* 0x000fc4000f8e0204 */
[----:B------:R-:W-:Y:S02]  /*1520*/  @!UP0 UIADD3 UR8, UPT, UPT, UR8, -UR7, URZ ;  /* 0x8000000708088290 */ /* 0x000fe4000fffe0ff */
[----:B------:R-:W-:Y:S02]  /*1530*/  @!UP0 UIMAD UR6, UR9, UR6, UR7 ;  /* 0x00000006090682a4 */ /* 0x000fe4000f8e0207 */
[----:B------:R-:W-:Y:S02]  /*1540*/  @!UP0 UIMAD UR4, UR8, UR21, UR5 ;  /* 0x00000015080482a4 */ /* 0x000fe4000f8e0205 */
[----:B------:R-:W-:Y:S02]  /*1550*/  UIMAD UR20, UR30, UR11, UR20 ;  /* 0x0000000b1e1472a4 */ /* 0x000fe4000f8e0214 */
[----:B------:R-:W-:Y:S01]  /*1560*/  UIMAD UR24, UR4, UR14, UR24 ;  /* 0x0000000e041872a4 */ /* 0x000fe2000f8e0218 */
[----:B------:R-:W-:Y:S02]  /*1570*/  @!UP0 UMOV UR5, UR6 ;  /* 0x0000000600058c82 */ /* 0x000fe40008000000 */
[----:B------:R-:W-:-:S12]  /*1580*/  UIMAD UR20, UR5, UR30, UR20 ;  /* 0x0000001e051472a4 */ /* 0x000fd8000f8e0214 */
.L_x_18:
[----:B------:R-:W-:Y:S02]  /*1590*/  UISETP.NE.AND UP1, UPT, UR31, 0x1, UPT ;  /* 0x000000011f00788c */ /* 0x000fe4000bf25270 */
[----:B------:R-:W-:Y:S02]  /*15a0*/  ULOP3.LUT UR21, UR26, 0xffff, URZ, 0xc0, !UPT ;  /* 0x0000ffff1a157892 */ /* 0x000fe4000f8ec0ff */
[----:B------:R-:W-:Y:S02]  /*15b0*/  UISETP.NE.AND UP0, UPT, UR25, 0x2, UPT ;  /* 0x000000021900788c */ /* 0x000fe4000bf05270 */
[----:B------:R-:W-:Y:S02]  /*15c0*/  ULOP3.LUT UR22, UR29, 0x400, URZ, 0xc0, !UPT ;  /* 0x000004001d167892 */ /* 0x000fe4000f8ec0ff */
[----:B------:R-:W-:Y:S02]  /*15d0*/  ULOP3.LUT UR45, UR45, 0x40, URZ, 0xc0, !UPT ;  /* 0x000000402d2d7892 */ /* 0x000fe4000f8ec0ff */
[----:B------:R-:W-:Y:S01]  /*15e0*/  USHF.L.U32 UR21, UR32, UR21, URZ ;  /* 0x0000001520157299 */ /* 0x000fe200080006ff */
[----:B------:R-:W-:Y:S11]  /*15f0*/  BRA.U UP1, `(.L_x_19) ;  /* 0x0000000101447547 */ /* 0x000ff6000b800000 */
[----:B------:R-:W1:Y:S01]  /*1600*/  LDCU.128 UR8, c[0x0][0xb10] ;  /* 0x00016200ff0877ac */ /* 0x000e620008000c00 */
[----:B------:R-:W2:Y:S01]  /*1610*/  LDCU UR12, c[0x0][0xb0c] ;  /* 0x00016180ff0c77ac */ /* 0x000ea20008000800 */
[----:B------:R-:W3:Y:S01]  /*1620*/  LDCU UR13, c[0x0][0xb20] ;  /* 0x00016400ff0d77ac */ /* 0x000ee20008000800 */
[----:B-1----:R-:W-:Y:S02]  /*1630*/  UIMAD.WIDE.U32 UR6, UR20, UR8, URZ ;  /* 0x00000008140672a5 */ /* 0x002fe4000f8e00ff */
[----:B------:R-:W-:Y:S02]  /*1640*/  UIMAD.WIDE.U32 UR4, UR24, UR11, URZ ;  /* 0x0000000b180472a5 */ /* 0x000fe4000f8e00ff */
[----:B--2---:R-:W-:Y:S02]  /*1650*/  UISETP.NE.AND UP2, UPT, UR12, 0x1, UPT ;  /* 0x000000010c00788c */ /* 0x004fe4000bf45270 */
[----:B------:R-:W-:Y:S01]  /*1660*/  UISETP.NE.AND UP1, UPT, UR10, 0x1, UPT ;  /* 0x000000010a00788c */ /* 0x000fe2000bf25270 */
[----:B------:R-:W-:-:S02]  /*1670*/  UMOV UR6, UR7 ;  /* 0x0000000700067c82 */ /* 0x000fc40008000000 */
[----:B------:R-:W-:Y:S01]  /*1680*/  UMOV UR4, UR5 ;  /* 0x0000000500047c82 */ /* 0x000fe20008000000 */
[----:B------:R-:W-:Y:S02]  /*1690*/  USHF.R.U32.HI UR6, URZ, UR9, UR6 ;  /* 0x00000009ff067299 */ /* 0x000fe40008011606 */
[----:B---3--:R-:W-:Y:S02]  /*16a0*/  USHF.R.U32.HI UR4, URZ, UR13, UR4 ;  /* 0x0000000dff047299 */ /* 0x008fe40008011604 */
[----:B------:R-:W-:Y:S02]  /*16b0*/  USEL UR5, UR20, UR6, !UP2 ;  /* 0x0000000614057287 */ /* 0x000fe4000d000000 */
[----:B------:R-:W-:-:S04]  /*16c0*/  USEL UR4, UR24, UR4, !UP1 ;  /* 0x0000000418047287 */ /* 0x000fc8000c800000 */
[----:B------:R-:W-:Y:S02]  /*16d0*/  UIADD3 UR6, UPT, UPT, UR5, -UR4, URZ ;  /* 0x8000000405067290 */ /* 0x000fe4000fffe0ff */
[----:B------:R-:W-:Y:S02]  /*16e0*/  UIADD3 UR4, UPT, UPT, -UR5, UR4, URZ ;  /* 0x0000000405047290 */ /* 0x000fe4000fffe1ff */
[----:B------:R-:W-:Y:S02]  /*16f0*/  UIMAD UR24, UR6, UR10, UR24 ;  /* 0x0000000a061872a4 */ /* 0x000fe4000f8e0218 */
[----:B------:R-:W-:-:S12]  /*1700*/  UIMAD UR20, UR4, UR12, UR20 ;  /* 0x0000000c041472a4 */ /* 0x000fd8000f8e0214 */
.L_x_19:
[----:B------:R-:W-:Y:S05]  /*1710*/  BRA.U !UP5, `(.L_x_20) ;  /* 0x000000010d0c7547 */ /* 0x000fea000b800000 */
[----:B------:R-:W-:Y:S01]  /*1720*/  UCGABAR_WAIT ;  /* 0x0000000000007dc7 */ /* 0x000fe20008000000 */
[----:B------:R-:W-:Y:S01]  /*1730*/  CCTL.IVALL ;  /* 0x00000000ff00798f */ /* 0x000fe20002000000 */
[----:B------:R-:W-:Y:S05]  /*1740*/  BRA `(.L_x_21) ;  /* 0x0000000000047947 */ /* 0x000fea0003800000 */
.L_x_20:
[----:B------:R-:W-:Y:S06]  /*1750*/  BAR.SYNC.DEFER_BLOCKING 0x0 ;  /* 0x0000000000007b1d */ /* 0x000fec0000010000 */
.L_x_21:
[----:B------:R-:W-:Y:S05]  /*1760*/  BRA.U UP0, `(.L_x_22) ;  /* 0x0000001100dc7547 */ /* 0x000fea000b800000 */
[----:B------:R-:W1:Y:S01]  /*1770*/  LDCU UR6, c[0x0][0x38c] ;  /* 0x00007180ff0677ac */ /* 0x000e620008000800 */
[----:B------:R-:W-:Y:S01]  /*1780*/  PLOP3.LUT P1, PT, PT, PT, UP3, 0x80, 0x8 ;  /* 0x000000000008781c */ /* 0x000fe20003f2f038 */
[----:B------:R-:W-:Y:S01]  /*1790*/  IMAD.MOV.U32 R12, RZ, RZ, 0x1 ;  /* 0x00000001ff0c7424 */ /* 0x000fe200078e00ff */
[----:B------:R-:W-:Y:S02]  /*17a0*/  ISETP.NE.AND P2, PT, R0, RZ, P3 ;  /* 0x000000ff0000720c */ /* 0x000fe40001f45270 */
[----:B------:R-:W-:Y:S02]  /*17b0*/  CS2R R10, SRZ ;  /* 0x00000000000a7805 */ /* 0x000fe4000001ff00 */
[----:B------:R-:W-:Y:S01]  /*17c0*/  PLOP3.LUT P1, PT, P1, PT, PT, 0x8, 0x80 ;  /* 0x000000000080781c */ /* 0x000fe20000f2e170 */
[----:B------:R-:W-:Y:S01]  /*17d0*/  IMAD.MOV.U32 R9, RZ, RZ, RZ ;  /* 0x000000ffff097224 */ /* 0x000fe200078e00ff */
[----:B------:R-:W2:Y:S01]  /*17e0*/  LDCU UR38, c[0x0][0x370] ;  /* 0x00006e00ff2677ac */ /* 0x000ea20008000800 */
[----:B------:R-:W-:Y:S01]  /*17f0*/  IMAD.MOV.U32 R8, RZ, RZ, 0x1 ;  /* 0x00000001ff087424 */ /* 0x000fe200078e00ff */
[----:B------:R-:W3:Y:S01]  /*1800*/  LDCU.64 UR26, c[0x0][0x348] ;  /* 0x00006900ff1a77ac */ /* 0x000ee20008000a00 */
[----:B------:R-:W-:Y:S01]  /*1810*/  ULEA.HI UR43, UR22, UR45, URZ, 0x1b ;  /* 0x0000002d162b7291 */ /* 0x000fe2000f8fd8ff */
[----:B------:R-:W4:Y:S01]  /*1820*/  LDCU UR37, c[0x0][0x374] ;  /* 0x00006e80ff2577ac */ /* 0x000f220008000800 */
[----:B-1----:R-:W-:-:S02]  /*1830*/  UIADD3 UR5, UPT, UPT, UR6, 0x1f, URZ ;  /* 0x0000001f06057890 */ /* 0x002fc4000fffe0ff */
[----:B------:R-:W-:Y:S02]  /*1840*/  UIADD3 UR47, UPT, UPT, UR6, 0x3e, URZ ;  /* 0x0000003e062f7890 */ /* 0x000fe4000fffe0ff */
[----:B------:R-:W-:Y:S01]  /*1850*/  USHF.R.S32.HI UR4, URZ, 0x1f, UR5 ;  /* 0x0000001fff047899 */ /* 0x000fe20008011405 */
[----:B------:R-:W-:-:S03]  /*1860*/  UMOV UR7, URZ ;  /* 0x000000ff00077c82 */ /* 0x000fc60008000000 */
[----:B------:R-:W-:Y:S02]  /*1870*/  ULEA.HI UR4, UR4, UR5, URZ, 0x5 ;  /* 0x0000000504047291 */ /* 0x000fe4000f8f28ff */
[----:B------:R-:W-:Y:S02]  /*1880*/  UIADD3 UR5, UPT, UPT, UR6, -0x1, URZ ;  /* 0xffffffff06057890 */ /* 0x000fe4000fffe0ff */
[----:B------:R-:W-:Y:S02]  /*1890*/  USHF.R.S32.HI UR40, URZ, 0x5, UR4 ;  /* 0x00000005ff287899 */ /* 0x000fe40008011404 */
[----:B------:R-:W-:Y:S02]  /*18a0*/  UISETP.GE.U32.AND UP1, UPT, UR5, -0x3f, UPT ;  /* 0xffffffc10500788c */ /* 0x000fe4000bf26070 */
[----:B------:R-:W-:-:S04]  /*18b0*/  UISETP.LT.U32.AND UP0, UPT, UR40, 0x4, UPT ;  /* 0x000000042800788c */ /* 0x000fc8000bf01070 */
[----:B------:R-:W-:Y:S02]  /*18c0*/  USEL UR39, UR40, 0x4, UP0 ;  /* 0x0000000428277887 */ /* 0x000fe40008000000 */
[----:B------:R-:W-:Y:S02]  /*18d0*/  UISETP.NE.AND UP0, UPT, UR25, URZ, UPT ;  /* 0x000000ff1900728c */ /* 0x000fe4000bf05270 */
[----:B------:R-:W-:Y:S02]  /*18e0*/  UIADD3 UR4, UPT, UPT, UR39, -0x1, URZ ;  /* 0xffffffff27047890 */ /* 0x000fe4000fffe0ff */
[----:B------:R-:W-:Y:S02]  /*18f0*/  @UP1 UIADD3 UR4, UPT, UPT, UR39, URZ, URZ ;  /* 0x000000ff27041290 */ /* 0x000fe4000fffe0ff */
[----:B------:R-:W-:Y:S02]  /*1900*/  USEL UR23, UR41, 0x2, UP0 ;  /* 0x0000000229177887 */ /* 0x000fe40008000000 */
[----:B------:R-:W-:-:S02]  /*1910*/  UIADD3 UR44, UPT, UPT, UR40, -UR39, URZ ;  /* 0x80000027282c7290 */ /* 0x000fc4000fffe0ff */
[----:B------:R-:W-:Y:S02]  /*1920*/  UIADD3 UR25, UPT, UPT, UR4, 0x1, URZ ;  /* 0x0000000104197890 */ /* 0x000fe4000fffe0ff */
[----:B--234-:R-:W-:-:S12]  /*1930*/  UIADD3 UR41, UPT, UPT, -UR4, URZ, URZ ;  /* 0x000000ff04297290 */ /* 0x01cfd8000fffe1ff */
.L_x_42:
[----:B------:R-:W-:Y:S01]  /*1940*/  UISETP.NE.AND UP0, UPT, UR46, URZ, UPT ;  /* 0x000000ff2e00728c */ /* 0x000fe2000bf05270 */
[----:B------:R-:W1:Y:S08]  /*1950*/  S2UR UR46, SR_CgaCtaId ;  /* 0x00000000002e79c3 */ /* 0x000e700000008800 */
[----:B------:R-:W-:Y:S05]  /*1960*/  BRA.U UP0, `(.L_x_23) ;  /* 0x0000000100347547 */ /* 0x000fea000b800000 */
[----:B------:R-:W2:Y:S01]  /*1970*/  S2R R0, SR_CgaCtaId ;  /* 0x0000000000007919 */ /* 0x000ea20000008800 */
[----:B------:R-:W-:-:S04]  /*1980*/  MOV R2, 0x400 ;  /* 0x0000040000027802 */ /* 0x000fc80000000f00 */
[----:B--2---:R-:W-:Y:S02]  /*1990*/  LEA R0, R0, R2, 0x18 ;  /* 0x0000000200007211 */ /* 0x004fe400078ec0ff */
[----:B------:R-:W-:-:S03]  /*19a0*/  SHF.L.U32 R2, R8, 0x1f, RZ ;  /* 0x0000001f08027819 */ /* 0x000fc600000006ff */
[----:B------:R-:W-:-:S04]  /*19b0*/  IMAD R0, R9, 0x8, R0 ;  /* 0x0000000809007824 */ /* 0x000fc800078e0200 */
[----:B------:R-:W2:Y:S02]  /*19c0*/  SYNCS.PHASECHK.TRANS64.TRYWAIT P0, [R0+URZ+0xe0], R2 ;  /* 0x0000e002000075a7 */ /* 0x000ea400080011ff */
[----:B--2---:R-:W-:Y:S05]  /*19d0*/  @!P0 BRA `(.L_x_24) ;  /* 0x0000006400208947 */ /* 0x004fea0003800000 */
.L_x_123:
[----:B------:R-:W-:Y:S01]  /*19e0*/  VIADD R9, R9, 0x1 ;  /* 0x0000000109097836 */ /* 0x000fe20000000000 */
[----:B------:R2:W-:Y:S04]  /*19f0*/  SYNCS.ARRIVE.TRANS64.A1T0 RZ, [R0+URZ+0xd0], RZ ;  /* 0x0000d0ff00ff79a7 */ /* 0x0005e800081000ff */
[----:B------:R-:W-:-:S04]  /*1a00*/  ISETP.NE.AND P0, PT, R9, 0x2, PT ;  /* 0x000000020900780c */ /* 0x000fc80003f05270 */
[----:B------:R-:W-:Y:S02]  /*1a10*/  SEL R9, R9, RZ, P0 ;  /* 0x000000ff09097207 */ /* 0x000fe40000000000 */
[----:B--2---:R-:W-:-:S04]  /*1a20*/  SEL R0, RZ, 0x1, P0 ;  /* 0x00000001ff007807 */ /* 0x004fc80000000000 */
[----:B------:R-:W-:-:S07]  /*1a30*/  LOP3.LUT R8, R8, R0, RZ, 0x3c, !PT ;  /* 0x0000000008087212 */ /* 0x000fce00078e3cff */
.L_x_23:
[----:B------:R-:W-:Y:S01]  /*1a40*/  UMOV UR6, 0x400 ;  /* 0x0000040000067882 */ /* 0x000fe20000000000 */
[----:B------:R-:W-:Y:S01]  /*1a50*/  SHF.L.U32 R0, R12, 0x1f, RZ ;  /* 0x0000001f0c007819 */ /* 0x000fe200000006ff */
[----:B-1----:R-:W-:Y:S02]  /*1a60*/  ULEA UR6, UR46, UR6, 0x18 ;  /* 0x000000062e067291 */ /* 0x002fe4000f8ec0ff */
[----:B------:R-:W-:Y:S02]  /*1a70*/  UISETP.GE.U32.AND UP0, UPT, UR47, 0x3f, UPT ;  /* 0x0000003f2f00788c */ /* 0x000fe4000bf06070 */
[----:B------:R-:W-:Y:S02]  /*1a80*/  ULEA UR4, UR7, UR6, 0x3 ;  /* 0x0000000607047291 */ /* 0x000fe4000f8e18ff */
[----:B------:R-:W-:Y:S01]  /*1a90*/  ULEA UR11, UR24, UR45, 0x7 ;  /* 0x0000002d180b7291 */ /* 0x000fe2000f8e38ff */
[----:B------:R-:W-:-:S06]  /*1aa0*/  UMOV UR13, URZ ;  /* 0x000000ff000d7c82 */ /* 0x000fcc0008000000 */
[----:B------:R1:W2:Y:S01]  /*1ab0*/  SYNCS.PHASECHK.TRANS64.TRYWAIT P0, [UR4+0x20], R0 ;  /* 0x00002000ff0075a7 */ /* 0x0002a20008001104 */
[----:B------:R-:W-:-:S04]  /*1ac0*/  ULEA.HI UR4, UR20, UR20, URZ, 0x1 ;  /* 0x0000001414047291 */ /* 0x000fc8000f8f08ff */
[----:B------:R-:W-:-:S04]  /*1ad0*/  USHF.L.U32 UR4, UR4, 0x6, URZ ;  /* 0x0000000604047899 */ /* 0x000fc800080006ff */
[----:B------:R-:W-:-:S04]  /*1ae0*/  ULOP3.LUT UR35, UR4, 0xffffff80, URZ, 0xc0, !UPT ;  /* 0xffffff8004237892 */ /* 0x000fc8000f8ec0ff */
[----:B------:R-:W-:Y:S01]  /*1af0*/  UIADD3 UR35, UPT, UPT, UR43, UR35, URZ ;  /* 0x000000232b237290 */ /* 0x000fe2000fffe0ff */
[----:B------:R-:W-:Y:S11]  /*1b00*/  BRA.U !UP0, `(.L_x_25) ;  /* 0x0000000108c47547 */ /* 0x000ff6000b800000 */
[----:B------:R-:W-:Y:S01]  /*1b10*/  UMOV UR16, UR41 ;  /* 0x0000002900107c82 */ /* 0x000fe20008000000 */
[----:B------:R-:W-:Y:S01]  /*1b20*/  UMOV UR4, UR7 ;  /* 0x0000000700047c82 */ /* 0x000fe20008000000 */
[----:B------:R-:W-:-:S05]  /*1b30*/  UMOV UR34, URZ ;  /* 0x000000ff00227c82 */ /* 0x000fca0008000000 */
.L_x_31:
[----:B------:R-:W-:Y:S01]  /*1b40*/  ULEA UR33, UR4, UR6, 0x3 ;  /* 0x0000000604217291 */ /* 0x000fe2000f8e18ff */
[----:B------:R-:W-:Y:S01]  /*1b50*/  @P3 MOV R2, 0x2000 ;  /* 0x0000200000023802 */ /* 0x000fe20000000f00 */
[----:B--234-:R-:W-:Y:S10]  /*1b60*/  @P0 BRA `(.L_x_26) ;  /* 0x00000000000c0947 */ /* 0x01cff40003800000 */
[----:B------:R-:W-:-:S04]  /*1b70*/  SHF.L.U32 R3, R12, 0x1f, RZ ;  /* 0x0000001f0c037819 */ /* 0x000fc800000006ff */
[----:B------:R-:W2:Y:S02]  /*1b80*/  SYNCS.PHASECHK.TRANS64.TRYWAIT P0, [UR33+0x20], R3 ;  /* 0x00002003ff0075a7 */ /* 0x000ea40008001121 */
[----:B--2---:R-:W-:Y:S05]  /*1b90*/  @!P0 BRA `(.L_x_27) ;  /* 0x0000006000c48947 */ /* 0x004fea0003800000 */
.L_x_26:
[----:B------:R2:W-:Y:S01]  /*1ba0*/  @P3 SYNCS.ARRIVE.TRANS64 RZ, [UR33], R2 ;  /* 0x00000002ffff39a7 */ /* 0x0005e20008000021 */
[----:B------:R-:W-:Y:S02]  /*1bb0*/  ULOP3.LUT UR5, UR23, 0x2, URZ, 0xfc, !UPT ;  /* 0x0000000217057892 */ /* 0x000fe4000f8efcff */
[----:B------:R-:W-:Y:S02]  /*1bc0*/  UIADD3 UR16, UPT, UPT, UR16, 0x1, URZ ;  /* 0x0000000110107890 */ /* 0x000fe4000fffe0ff */
[----:B------:R-:W-:Y:S02]  /*1bd0*/  UISETP.NE.AND UP0, UPT, UR5, 0x2, UPT ;  /* 0x000000020500788c */ /* 0x000fe4000bf05270 */
[----:B------:R-:W-:-:S07]  /*1be0*/  UISETP.NE.AND UP2, UPT, UR16, 0x1, UPT ;  /* 0x000000011000788c */ /* 0x000fce000bf45270 */
[----:B------:R-:W-:Y:S05]  /*1bf0*/  BRA.U UP0, `(.L_x_28) ;  /* 0x0000000100047547 */ /* 0x000fea000b800000 */
[----:B------:R-:W-:Y:S05]  /*1c00*/  BPT.TRAP 0x1 ;  /* 0x000000040000795c */ /* 0x000fea0000300000 */
.L_x_28:
[----:B------:R-:W-:Y:S04]  /*1c10*/  BSSY.RECONVERGENT B0, `(.L_x_29) ;  /* 0x0000003000007945 */ /* 0x000fe80003800200 */
[----:B------:R-:W-:Y:S05]  /*1c20*/  @!P2 BRA `(.L_x_30) ;  /* 0x000000000004a947 */ /* 0x000fea0003800000 */
[----:B------:R-:W-:Y:S05]  /*1c30*/  BPT.TRAP 0x1 ;  /* 0x000000040000795c */ /* 0x000fea0000300000 */
.L_x_30:
[----:B------:R-:W-:Y:S05]  /*1c40*/  BSYNC.RECONVERGENT B0 ;  /* 0x0000000000007941 */ /* 0x000fea0003800200 */
.L_x_29:
[----:B------:R-:W-:Y:S02]  /*1c50*/  UIADD3 UR5, UPT, UPT, UR4, 0x1, URZ ;  /* 0x0000000104057890 */ /* 0x000fe4000fffe0ff */
[----:B------:R-:W-:Y:S02]  /*1c60*/  UIADD3 UR14, UP1, UPT, UR26, 0x80, URZ ;  /* 0x000000801a0e7890 */ /* 0x000fe4000ff3e0ff */
[----:B------:R-:W-:Y:S02]  /*1c70*/  UISETP.NE.AND UP0, UPT, UR5, 0x4, UPT ;  /* 0x000000040500788c */ /* 0x000fe4000bf05270 */
[----:B------:R-:W-:Y:S02]  /*1c80*/  ULOP3.LUT UR33, UR33, 0xfefffff8, URZ, 0xc0, !UPT ;  /* 0xfefffff821217892 */ /* 0x000fe4000f8ec0ff */
[----:B------:R-:W-:Y:S02]  /*1c90*/  USEL UR8, URZ, 0x1, UP0 ;  /* 0x00000001ff087887 */ /* 0x000fe40008000000 */
[----:B------:R-:W-:-:S02]  /*1ca0*/  USEL UR7, UR5, URZ, UP0 ;  /* 0x000000ff05077287 */ /* 0x000fc40008000000 */
[----:B------:R-:W-:Y:S02]  /*1cb0*/  UIADD3.X UR15, UPT, UPT, URZ, UR27, URZ, UP1, !UPT ;  /* 0x0000001bff0f7290 */ /* 0x000fe40008ffe4ff */
[----:B------:R-:W-:Y:S01]  /*1cc0*/  ULEA UR5, UR7, UR6, 0x3 ;  /* 0x0000000607057291 */ /* 0x000fe2000f8e18ff */
[----:B------:R-:W-:Y:S01]  /*1cd0*/  LOP3.LUT R12, R12, UR8, RZ, 0x3c, !PT ;  /* 0x000000080c0c7c12 */ /* 0x000fe2000f8e3cff */
[----:B------:R-:W-:Y:S02]  /*1ce0*/  USHF.L.U32 UR8, UR4, 0xb, URZ ;  /* 0x0000000b04087899 */ /* 0x000fe400080006ff */
[----:B------:R-:W-:Y:S01]  /*1cf0*/  UIADD3 UR4, UP0, UPT, UR26, 0x180, URZ ;  /* 0x000001801a047890 */ /* 0x000fe2000ff1e0ff */
[----:B-1----:R-:W-:Y:S01]  /*1d00*/  SHF.L.U32 R0, R12, 0x1f, RZ ;  /* 0x0000001f0c007819 */ /* 0x002fe200000006ff */
[----:B------:R-:W-:Y:S02]  /*1d10*/  ULOP3.LUT UR32, UR8, UR22, URZ, 0xfc, !UPT ;  /* 0x0000001608207292 */ /* 0x000fe4000f8efcff */
[----:B------:R-:W-:Y:S01]  /*1d20*/  UPRMT UR13, URZ, 0x5410, UR21 ;  /* 0x00005410ff0d7896 */ /* 0x000fe20008000015 */
[----:B------:R3:W4:Y:S01]  /*1d30*/  SYNCS.PHASECHK.TRANS64.TRYWAIT P0, [UR5+0x20], R0 ;  /* 0x00002000ff0075a7 */ /* 0x0007220008001105 */
[----:B------:R-:W-:-:S02]  /*1d40*/  UIADD3 UR32, UPT, UPT, UR6, 0x4300, UR32 ;  /* 0x0000430006207890 */ /* 0x000fc4000fffe020 */
[----:B------:R-:W-:Y:S02]  /*1d50*/  UIADD3 UR8, UPT, UPT, UR6, 0x6300, UR8 ;  /* 0x0000630006087890 */ /* 0x000fe4000fffe008 */
[----:B------:R-:W-:Y:S01]  /*1d60*/  UIADD3.X UR5, UPT, UPT, URZ, UR27, URZ, UP0, !UPT ;  /* 0x0000001bff057290 */ /* 0x000fe200087fe4ff */
[----:B------:R-:W-:Y:S01]  /*1d70*/  UMOV UR18, 0x0 ;  /* 0x0000000000127882 */ /* 0x000fe20000000000 */
[----:B------:R-:W-:Y:S01]  /*1d80*/  UMOV UR19, 0x10000000 ;  /* 0x1000000000137882 */ /* 0x000fe20000000000 */
[----:B------:R-:W-:Y:S01]  /*1d90*/  UMOV UR10, UR34 ;  /* 0x00000022000a7c82 */ /* 0x000fe20008000000 */
[----:B------:R-:W-:Y:S01]  /*1da0*/  UMOV UR12, UR36 ;  /* 0x00000024000c7c82 */ /* 0x000fe20008000000 */
[----:B------:R-:W-:Y:S01]  /*1db0*/  UMOV UR9, UR33 ;  /* 0x0000002100097c82 */ /* 0x000fe20008000000 */
[----:B------:R1:W-:Y:S03]  /*1dc0*/  UTMALDG.3D.MULTICAST.2CTA [UR32], [UR14], UR13, desc[UR18] ;  /* 0x000012200e0073b4 */ /* 0x0003e6000821180d */
[----:B------:R2:W-:Y:S01]  /*1dd0*/  UTMALDG.3D.2CTA [UR8], [UR4], desc[UR18] ;  /* 0x00001208040075b4 */ /* 0x0005e20008211000 */
[----:B-1----:R-:W-:Y:S01]  /*1de0*/  UIADD3 UR34, UPT, UPT, UR34, 0x20, URZ ;  /* 0x0000002022227890 */ /* 0x002fe2000fffe0ff */
[----:B------:R-:W-:Y:S01]  /*1df0*/  UMOV UR13, UR25 ;  /* 0x00000019000d7c82 */ /* 0x000fe20008000000 */
[----:B--2---:R-:W-:Y:S01]  /*1e00*/  UMOV UR4, UR7 ;  /* 0x0000000700047c82 */ /* 0x004fe20008000000 */
[----:B------:R-:W-:Y:S09]  /*1e10*/  BRA.U UP2, `(.L_x_31) ;  /* 0xfffffffd02487547 */ /* 0x000ff2000b83ffff */
.L_x_25:
[----:B------:R-:W-:Y:S01]  /*1e20*/  ULEA UR4, UR7, UR6, 0x3 ;  /* 0x0000000607047291 */ /* 0x000fe2000f8e18ff */
[----:B-1-3--:R-:W-:Y:S01]  /*1e30*/  SHF.L.U32 R0, R12, 0x1f, RZ ;  /* 0x0000001f0c007819 */ /* 0x00afe200000006ff */
[----:B------:R-:W-:Y:S01]  /*1e40*/  @!P1 SYNCS.ARRIVE.TRANS64.A1T0 RZ, [UR6+0x68], RZ ;  /* 0x000068ffffff99a7 */ /* 0x000fe20008100006 */
[----:B------:R-:W-:-:S06]  /*1e50*/  UISETP.GT.AND UP0, UPT, UR40, UR39, UPT ;  /* 0x000000272800728c */ /* 0x000fcc000bf04270 */
[----:B--2-4-:R1:W2:Y:S03]  /*1e60*/  SYNCS.PHASECHK.TRANS64.TRYWAIT P0, [UR4+0x20], R0 ;  /* 0x00002000ff0075a7 */ /* 0x0142a60008001104 */
[----:B------:R-:W-:Y:S05]  /*1e70*/  BRA.U !UP0, `(.L_x_32) ;  /* 0x0000000108c47547 */ /* 0x000fea000b800000 */
[----:B------:R-:W-:Y:S01]  /*1e80*/  UIADD3 UR24, UPT, UPT, UR44, UR13, URZ ;  /* 0x0000000d2c187290 */ /* 0x000fe2000fffe0ff */
[----:B------:R-:W-:-:S11]  /*1e90*/  UMOV UR4, UR7 ;  /* 0x0000000700047c82 */ /* 0x000fd60008000000 */
.L_x_38:
[----:B------:R-:W-:Y:S01]  /*1ea0*/  ULEA UR17, UR4, UR6, 0x3 ;  /* 0x0000000604117291 */ /* 0x000fe2000f8e18ff */
[----:B--2---:R-:W-:Y:S01]  /*1eb0*/  @P3 MOV R2, 0x2000 ;  /* 0x0000200000023802 */ /* 0x004fe20000000f00 */
[----:B--2-4-:R-:W-:Y:S10]  /*1ec0*/  @P0 BRA `(.L_x_33) ;  /* 0x00000000000c0947 */ /* 0x014ff40003800000 */
[----:B------:R-:W-:-:S04]  /*1ed0*/  SHF.L.U32 R3, R12, 0x1f, RZ ;  /* 0x0000001f0c037819 */ /* 0x000fc800000006ff */
[----:B------:R-:W2:Y:S02]  /*1ee0*/  SYNCS.PHASECHK.TRANS64.TRYWAIT P0, [UR17+0x20], R3 ;  /* 0x00002003ff0075a7 */ /* 0x000ea40008001111 */
[----:B--2---:R-:W-:Y:S05]  /*1ef0*/  @!P0 BRA `(.L_x_34) ;  /* 0x0000006000048947 */ /* 0x004fea0003800000 */
.L_x_33:
[----:B------:R2:W-:Y:S01]  /*1f00*/  @P3 SYNCS.ARRIVE.TRANS64 RZ, [UR17], R2 ;  /* 0x00000002ffff39a7 */ /* 0x0005e20008000011 */
[----:B------:R-:W-:-:S04]  /*1f10*/  ULOP3.LUT UR5, UR23, 0x2, URZ, 0xfc, !UPT ;  /* 0x0000000217057892 */ /* 0x000fc8000f8efcff */
[----:B------:R-:W-:-:S09]  /*1f20*/  UISETP.NE.AND UP0, UPT, UR5, 0x2, UPT ;  /* 0x000000020500788c */ /* 0x000fd2000bf05270 */
[----:B------:R-:W-:Y:S05]  /*1f30*/  BRA.U UP0, `(.L_x_35) ;  /* 0x0000000100047547 */ /* 0x000fea000b800000 */
[----:B------:R-:W-:Y:S05]  /*1f40*/  BPT.TRAP 0x1 ;  /* 0x000000040000795c */ /* 0x000fea0000300000 */
.L_x_35:
[----:B------:R-:W-:Y:S04]  /*1f50*/  BSSY.RECONVERGENT B0, `(.L_x_36) ;  /* 0x0000003000007945 */ /* 0x000fe80003800200 */
[----:B------:R-:W-:Y:S05]  /*1f60*/  @!P2 BRA `(.L_x_37) ;  /* 0x000000000004a947 */ /* 0x000fea0003800000 */
[----:B------:R-:W-:Y:S05]  /*1f70*/  BPT.TRAP 0x1 ;  /* 0x000000040000795c */ /* 0x000fea0000300000 */
.L_x_37:
[----:B------:R-:W-:Y:S05]  /*1f80*/  BSYNC.RECONVERGENT B0 ;  /* 0x0000000000007941 */ /* 0x000fea0003800200 */
.L_x_36:
[----:B------:R-:W-:Y:S02]  /*1f90*/  UIADD3 UR5, UPT, UPT, UR4, 0x1, URZ ;  /* 0x0000000104057890 */ /* 0x000fe4000fffe0ff */
[----:B------:R-:W-:Y:S02]  /*1fa0*/  USHF.L.U32 UR18, UR13, 0x5, URZ ;  /* 0x000000050d127899 */ /* 0x000fe400080006ff */
[----:B------:R-:W-:Y:S02]  /*1fb0*/  UISETP.NE.AND UP0, UPT, UR5, 0x4, UPT ;  /* 0x000000040500788c */ /* 0x000fe4000bf05270 */
[----:B------:R-:W-:Y:S02]  /*1fc0*/  ULOP3.LUT UR17, UR17, 0xfefffff8, URZ, 0xc0, !UPT ;  /* 0xfefffff811117892 */ /* 0x000fe4000f8ec0ff */
[----:B------:R-:W-:Y:S02]  /*1fd0*/  USEL UR8, URZ, 0x1, UP0 ;  /* 0x00000001ff087887 */ /* 0x000fe40008000000 */
[----:B------:R-:W-:-:S02]  /*1fe0*/  USEL UR7, UR5, URZ, UP0 ;  /* 0x000000ff05077287 */ /* 0x000fc40008000000 */
[----:B------:R-:W-:Y:S02]  /*1ff0*/  UIADD3 UR14, UP0, UPT, UR26, 0x180, URZ ;  /* 0x000001801a0e7890 */ /* 0x000fe4000ff1e0ff */
        /* <DEDUP_REMOVED lines=9> */
[----:B------:R-:W-:Y:S02]  /*2090*/  UIADD3.X UR5, UPT, UPT, URZ, UR27, URZ, UP1, !UPT ;  /* 0x0000001bff057290 */ /* 0x000fe40008ffe4ff */
[----:B------:R-:W-:Y:S02]  /*20a0*/  UIADD3 UR8, UPT, UPT, UR6, 0x6300, UR8 ;  /* 0x0000630006087890 */ /* 0x000fe4000fffe008 */
[----:B------:R-:W-:Y:S01]  /*20b0*/  UIADD3.X UR15, UPT, UPT, URZ, UR27, URZ, UP0, !UPT ;  /* 0x0000001bff0f7290 */ /* 0x000fe200087fe4ff */
[----:B------:R-:W-:Y:S01]  /*20c0*/  UMOV UR28, 0x0 ;  /* 0x00000000001c7882 */ /* 0x000fe20000000000 */
[----:B------:R-:W-:Y:S01]  /*20d0*/  UMOV UR29, 0x10000000 ;  /* 0x10000000001d7882 */ /* 0x000fe20000000000 */
[----:B------:R-:W-:Y:S01]  /*20e0*/  UMOV UR19, UR35 ;  /* 0x0000002300137c82 */ /* 0x000fe20008000000 */
[----:B------:R-:W-:Y:S01]  /*20f0*/  UMOV UR20, UR36 ;  /* 0x0000002400147c82 */ /* 0x000fe20008000000 */
[----:B------:R-:W-:Y:S01]  /*2100*/  UMOV UR12, UR36 ;  /* 0x00000024000c7c82 */ /* 0x000fe20008000000 */
[----:B------:R1:W-:Y:S01]  /*2110*/  UTMALDG.3D.MULTICAST.2CTA [UR16], [UR4], UR10, desc[UR28] ;  /* 0x00001c10040073b4 */ /* 0x0003e2000821180a */
[----:B------:R-:W-:Y:S01]  /*2120*/  UMOV UR9, UR17 ;  /* 0x0000001100097c82 */ /* 0x000fe20008000000 */
[----:B------:R-:W-:-:S04]  /*2130*/  UIADD3 UR13, UPT, UPT, UR13, 0x1, URZ ;  /* 0x000000010d0d7890 */ /* 0x000fc8000fffe0ff */
[----:B------:R-:W-:Y:S01]  /*2140*/  UISETP.NE.AND UP0, UPT, UR13, UR24, UPT ;  /* 0x000000180d00728c */ /* 0x000fe2000bf05270 */
[----:B-1----:R-:W-:Y:S01]  /*2150*/  UMOV UR10, UR18 ;  /* 0x00000012000a7c82 */ /* 0x002fe20008000000 */
[----:B------:R-:W-:Y:S01]  /*2160*/  UMOV UR4, UR7 ;  /* 0x0000000700047c82 */ /* 0x000fe20008000000 */
[----:B------:R3:W-:Y:S06]  /*2170*/  UTMALDG.3D.2CTA [UR8], [UR14], desc[UR28] ;  /* 0x00001c080e0075b4 */ /* 0x0007ec0008211000 */
[----:B---3--:R-:W-:Y:S05]  /*2180*/  BRA.U UP0, `(.L_x_38) ;  /* 0xfffffffd00447547 */ /* 0x008fea000b83ffff */
.L_x_32:
[C---:B------:R-:W-:Y:S01]  /*2190*/  LEA R3, R11.reuse, UR6, 0x3 ;  /* 0x000000060b037c11 */ /* 0x040fe2000f8e18ff */
[----:B------:R-:W-:Y:S01]  /*21a0*/  NOP ;  /* 0x0000000000007918 */ /* 0x000fe20000000000 */
[----:B-1----:R-:W-:Y:S02]  /*21b0*/  SHF.L.U32 R0, R10, 0x1f, RZ ;  /* 0x0000001f0a007819 */ /* 0x002fe400000006ff */
[----:B------:R-:W-:Y:S02]  /*21c0*/  LEA R4, R11, UR6, 0x4 ;  /* 0x000000060b047c11 */ /* 0x000fe4000f8e20ff */
[----:B--2-4-:R-:W1:Y:S02]  /*21d0*/  SYNCS.PHASECHK.TRANS64.TRYWAIT P0, [R3+URZ+0x70], R0 ;  /* 0x00007000030075a7 */ /* 0x014e6400080011ff */
[----:B-1----:R-:W-:Y:S05]  /*21e0*/  @!P0 BRA `(.L_x_39) ;  /* 0x0000005c00608947 */ /* 0x002fea0003800000 */
.L_x_126:
[----:B------:R-:W2:Y:S01]  /*21f0*/  LDS.128 R4, [R4+0x100] ;  /* 0x0001000004047984 */ /* 0x000ea20000000c00 */
[----:B------:R-:W-:Y:S01]  /*2200*/  UISETP.GE.AND UP0, UPT, UR42, 0x1, UPT ;  /* 0x000000012a00788c */ /* 0x000fe2000bf06270 */
[----:B------:R-:W-:Y:S01]  /*2210*/  @!PT LDS RZ, [RZ] ;  /* 0x00000000fffff984 */ /* 0x000fe20000000800 */
[----:B------:R-:W-:Y:S01]  /*2220*/  @!PT LDS RZ, [RZ] ;  /* 0x00000000fffff984 */ /* 0x000fe20000000800 */
[----:B------:R-:W-:Y:S01]  /*2230*/  @!PT LDS RZ, [RZ] ;  /* 0x00000000fffff984 */ /* 0x000fe20000000800 */
[----:B------:R-:W-:Y:S01]  /*2240*/  @!PT LDS RZ, [RZ] ;  /* 0x00000000fffff984 */ /* 0x000fe20000000800 */
[----:B------:R3:W-:Y:S06]  /*2250*/  MEMBAR.ALL.CTA ;  /* 0x0000000000007992 */ /* 0x0007ec0000008000 */
[----:B---3--:R-:W3:Y:S01]  /*2260*/  FENCE.VIEW.ASYNC.S ;  /* 0x00000000000073c6 */ /* 0x008ee20000000000 */
[----:B--2---:R-:W-:-:S13]  /*2270*/  LOP3.LUT P0, RZ, R6, 0x1, RZ, 0xc0, !PT ;  /* 0x0000000106ff7812 */ /* 0x004fda000780c0ff */
[----:B---3--:R-:W-:Y:S01]  /*2280*/  VOTEU.ANY UP1, P0 ;  /* 0x0000000000ff7886 */ /* 0x008fe20000020100 */
[----:B------:R-:W-:-:S13]  /*2290*/  PLOP3.LUT P0, PT, PT, PT, UP1, 0x80, 0x8 ;  /* 0x000000000008781c */ /* 0x000fda0003f0f018 */
[----:B-1----:R-:W-:Y:S02]  /*22a0*/  @P0 LOP3.LUT R0, R5, 0xffff, RZ, 0xc0, !PT ;  /* 0x0000ffff05000812 */ /* 0x002fe400078ec0ff */
[----:B------:R-:W-:Y:S02]  /*22b0*/  @P0 MOV R2, R4 ;  /* 0x0000000400020202 */ /* 0x000fe40000000f00 */
[----:B------:R-:W-:Y:S01]  /*22c0*/  @P0 R2UR UR5, R0 ;  /* 0x00000000000502ca */ /* 0x000fe200000e0000 */
[----:B------:R-:W-:Y:S01]  /*22d0*/  VIADD R0, R3, 0x80 ;  /* 0x0000008003007836 */ /* 0x000fe20000000000 */
[----:B------:R-:W-:Y:S02]  /*22e0*/  @P0 SHF.R.U32.HI R4, RZ, 0x10, R5 ;  /* 0x00000010ff040819 */ /* 0x000fe40000011605 */
[----:B------:R-:W-:Y:S02]  /*22f0*/  @P0 R2UR UR8, R2 ;  /* 0x00000000020802ca */ /* 0x000fe400000e0000 */
[----:B------:R-:W-:-:S02]  /*2300*/  PRMT R0, RZ, 0x654, R0 ;  /* 0x00000654ff007816 */ /* 0x000fc40000000000 */
[----:B------:R-:W-:Y:S02]  /*2310*/  @P0 R2UR UR4, R4 ;  /* 0x00000000040402ca */ /* 0x000fe400000e0000 */
[----:B------:R1:W-:Y:S03]  /*2320*/  SYNCS.ARRIVE.TRANS64.RED.A1T0 RZ, [R0+URZ], RZ ;  /* 0x000000ff00ff79a7 */ /* 0x0003e600081004ff */
[----:B------:R-:W-:-:S04]  /*2330*/  @UP1 UMOV UR30, UR5 ;  /* 0x00000005001e1c82 */ /* 0x000fc80008000000 */
[----:B------:R-:W-:-:S04]  /*2340*/  @UP1 UMOV UR31, UR8 ;  /* 0x00000008001f1c82 */ /* 0x000fc80008000000 */
[----:B------:R-:W-:Y:S01]  /*2350*/  @UP1 UMOV UR36, UR4 ;  /* 0x0000000400241c82 */ /* 0x000fe20008000000 */
[----:B------:R-:W-:Y:S05]  /*2360*/  BRA.U !UP0, `(.L_x_40) ;  /* 0x0000000108d47547 */ /* 0x000fea000b800000 */
[----:B------:R-:W2:Y:S01]  /*2370*/  LDCU.128 UR12, c[0x0][0xb10] ;  /* 0x00016200ff0c77ac */ /* 0x000ea20008000c00 */
[----:B------:R-:W3:Y:S01]  /*2380*/  LDCU UR24, c[0x0][0xb20] ;  /* 0x00016400ff1877ac */ /* 0x000ee20008000800 */
[----:B------:R-:W4:Y:S01]  /*2390*/  LDCU UR20, c[0x0][0xb0c] ;  /* 0x00016180ff1477ac */ /* 0x000f220008000800 */
[----:B------:R-:W1:Y:S01]  /*23a0*/  LDCU.64 UR10, c[0x0][0xb28] ;  /* 0x00016500ff0a77ac */ /* 0x000e620008000a00 */
[----:B------:R-:W-:Y:S02]  /*23b0*/  UISETP.NE.AND UP3, UPT, UR42, 0x1, UPT ;  /* 0x000000012a00788c */ /* 0x000fe4000bf65270 */
[----:B--2---:R-:W-:Y:S02]  /*23c0*/  UIMAD.WIDE.U32 UR8, UR37, UR15, URZ ;  /* 0x0000000f250872a5 */ /* 0x004fe4000f8e00ff */
[----:B------:R-:W-:Y:S02]  /*23d0*/  UIMAD.WIDE.U32 UR4, UR38, UR12, URZ ;  /* 0x0000000c260472a5 */ /* 0x000fe4000f8e00ff */
[----:B------:R-:W-:-:S02]  /*23e0*/  UISETP.NE.AND UP0, UPT, UR14, 0x1, UPT ;  /* 0x000000010e00788c */ /* 0x000fc4000bf05270 */
[----:B------:R-:W-:Y:S01]  /*23f0*/  UIMAD.WIDE.U32 UR28, UR30, UR15, URZ ;  /* 0x0000000f1e1c72a5 */ /* 0x000fe2000f8e00ff */
[----:B------:R-:W-:Y:S02]  /*2400*/  UMOV UR8, UR9 ;  /* 0x0000000900087c82 */ /* 0x000fe40008000000 */
[----:B------:R-:W-:Y:S01]  /*2410*/  UMOV UR4, UR5 ;  /* 0x0000000500047c82 */ /* 0x000fe20008000000 */
[----:B---3--:R-:W-:Y:S02]  /*2420*/  USHF.R.U32.HI UR8, URZ, UR24, UR8 ;  /* 0x00000018ff087299 */ /* 0x008fe40008011608 */
[----:B----4-:R-:W-:Y:S02]  /*2430*/  UISETP.NE.AND UP2, UPT, UR20, 0x1, UPT ;  /* 0x000000011400788c */ /* 0x010fe4000bf45270 */
[----:B------:R-:W-:Y:S02]  /*2440*/  USHF.R.U32.HI UR4, URZ, UR13, UR4 ;  /* 0x0000000dff047299 */ /* 0x000fe40008011604 */
[----:B------:R-:W-:-:S02]  /*2450*/  USEL UR5, UR37, UR8, !UP0 ;  /* 0x0000000825057287 */ /* 0x000fc4000c000000 */
[----:B------:R-:W-:Y:S02]  /*2460*/  USEL UR8, UR38, UR4, !UP2 ;  /* 0x0000000426087287 */ /* 0x000fe4000d000000 */
[----:B-1----:R-:W-:Y:S01]  /*2470*/  UIMAD.WIDE.U32 UR16, UR5, UR10, URZ ;  /* 0x0000000a051072a5 */ /* 0x002fe2000f8e00ff */
[----:B------:R-:W-:Y:S01]  /*2480*/  UMOV UR4, UR29 ;  /* 0x0000001d00047c82 */ /* 0x000fe20008000000 */
[----:B------:R-:W-:Y:S02]  /*2490*/  UIMAD.WIDE.U32 UR18, UR31, UR12, URZ ;  /* 0x0000000c1f1272a5 */ /* 0x000fe4000f8e00ff */
[----:B------:R-:W-:-:S03]  /*24a0*/  UIMAD.WIDE.U32 UR28, UR8, UR10, URZ ;  /* 0x0000000a081c72a5 */ /* 0x000fc6000f8e00ff */
[----:B------:R-:W-:Y:S01]  /*24b0*/  UMOV UR16, UR17 ;  /* 0x0000001100107c82 */ /* 0x000fe20008000000 */
[----:B------:R-:W-:Y:S02]  /*24c0*/  USHF.R.U32.HI UR4, URZ, UR24, UR4 ;  /* 0x00000018ff047299 */ /* 0x000fe40008011604 */
[----:B------:R-:W-:Y:S01]  /*24d0*/  @UP3 USHF.R.U32.HI UR5, URZ, UR11, UR16 ;  /* 0x0000000bff053299 */ /* 0x000fe20008011610 */
[----:B------:R-:W-:Y:S01]  /*24e0*/  UMOV UR18, UR19 ;  /* 0x0000001300127c82 */ /* 0x000fe20008000000 */
[----:B------:R-:W-:Y:S01]  /*24f0*/  UMOV UR28, UR29 ;  /* 0x0000001d001c7c82 */ /* 0x000fe20008000000 */
[----:B------:R-:W-:Y:S02]  /*2500*/  USHF.R.U32.HI UR13, URZ, UR13, UR18 ;  /* 0x0000000dff0d7299 */ /* 0x000fe40008011612 */
[----:B------:R-:W-:Y:S02]  /*2510*/  USEL UR4, UR30, UR4, !UP0 ;  /* 0x000000041e047287 */ /* 0x000fe4000c000000 */
[----:B------:R-:W-:-:S02]  /*2520*/  @UP3 USHF.R.U32.HI UR8, URZ, UR11, UR28 ;  /* 0x0000000bff083299 */ /* 0x000fc4000801161c */
[----:B------:R-:W-:Y:S02]  /*2530*/  UIMAD UR9, UR42, UR5, URZ ;  /* 0x000000052a0972a4 */ /* 0x000fe4000f8e02ff */
[----:B------:R-:W-:Y:S02]  /*2540*/  USEL UR5, UR31, UR13, !UP2 ;  /* 0x0000000d1f057287 */ /* 0x000fe4000d000000 */
[----:B------:R-:W-:Y:S02]  /*2550*/  UIMAD UR12, UR42, UR8, URZ ;  /* 0x000000082a0c72a4 */ /* 0x000fe4000f8e02ff */
[----:B------:R-:W-:Y:S02]  /*2560*/  UISETP.GE.AND UP0, UPT, UR4, UR9, UPT ;  /* 0x000000090400728c */ /* 0x000fe4000bf06270 */
[----:B------:R-:W-:Y:S02]  /*2570*/  UIMAD.WIDE.U32 UR16, UR4, UR10, URZ ;  /* 0x0000000a041072a5 */ /* 0x000fe4000f8e00ff */
[----:B------:R-:W-:-:S02]  /*2580*/  UISETP.GE.OR UP0, UPT, UR5, UR12, UP0 ;  /* 0x0000000c0500728c */ /* 0x000fc40008706670 */
        /* <DEDUP_REMOVED lines=19> */
.L_x_40:
[----:B------:R-:W2:Y:S02]  /*26c0*/  LDCU UR4, c[0x0][0xb30] ;  /* 0x00016600ff0477ac */ /* 0x000ea40008000800 */
[----:B--2---:R-:W-:-:S09]  /*26d0*/  UISETP.NE.AND UP0, UPT, UR4, 0x1, UPT ;  /* 0x000000010400788c */ /* 0x004fd2000bf05270 */
[----:B------:R-:W-:Y:S05]  /*26e0*/  BRA.U UP0, `(.L_x_41) ;  /* 0x0000000100447547 */ /* 0x000fea000b800000 */
[----:B------:R-:W2:Y:S01]  /*26f0*/  LDCU.128 UR12, c[0x0][0xb10] ;  /* 0x00016200ff0c77ac */ /* 0x000ea20008000c00 */
[----:B------:R-:W3:Y:S01]  /*2700*/  LDCU UR10, c[0x0][0xb0c] ;  /* 0x00016180ff0a77ac */ /* 0x000ee20008000800 */
[----:B------:R-:W4:Y:S01]  /*2710*/  LDCU UR11, c[0x0][0xb20] ;  /* 0x00016400ff0b77ac */ /* 0x000f220008000800 */
[----:B--2---:R-:W-:Y:S02]  /*2720*/  UIMAD.WIDE.U32 UR8, UR31, UR12, URZ ;  /* 0x0000000c1f0872a5 */ /* 0x004fe4000f8e00ff */
[----:B------:R-:W-:Y:S02]  /*2730*/  UIMAD.WIDE.U32 UR4, UR30, UR15, URZ ;  /* 0x0000000f1e0472a5 */ /* 0x000fe4000f8e00ff */
[----:B---3--:R-:W-:Y:S02]  /*2740*/  UISETP.NE.AND UP2, UPT, UR10, 0x1, UPT ;  /* 0x000000010a00788c */ /* 0x008fe4000bf45270 */
[----:B------:R-:W-:Y:S01]  /*2750*/  UISETP.NE.AND UP0, UPT, UR14, 0x1, UPT ;  /* 0x000000010e00788c */ /* 0x000fe2000bf05270 */
[----:B------:R-:W-:-:S02]  /*2760*/  UMOV UR8, UR9 ;  /* 0x0000000900087c82 */ /* 0x000fc40008000000 */
[----:B------:R-:W-:Y:S01]  /*2770*/  UMOV UR4, UR5 ;  /* 0x0000000500047c82 */ /* 0x000fe20008000000 */
[----:B------:R-:W-:Y:S02]  /*2780*/  USHF.R.U32.HI UR13, URZ, UR13, UR8 ;  /* 0x0000000dff0d7299 */ /* 0x000fe40008011608 */
[----:B----4-:R-:W-:Y:S02]  /*2790*/  USHF.R.U32.HI UR4, URZ, UR11, UR4 ;  /* 0x0000000bff047299 */ /* 0x010fe40008011604 */
[----:B------:R-:W-:Y:S02]  /*27a0*/  USEL UR5, UR31, UR13, !UP2 ;  /* 0x0000000d1f057287 */ /* 0x000fe4000d000000 */
[----:B------:R-:W-:-:S04]  /*27b0*/  USEL UR4, UR30, UR4, !UP0 ;  /* 0x000000041e047287 */ /* 0x000fc8000c000000 */
[----:B------:R-:W-:Y:S02]  /*27c0*/  UIADD3 UR8, UPT, UPT, UR5, -UR4, URZ ;  /* 0x8000000405087290 */ /* 0x000fe4000fffe0ff */
[----:B------:R-:W-:Y:S02]  /*27d0*/  UIADD3 UR4, UPT, UPT, -UR5, UR4, URZ ;  /* 0x0000000405047290 */ /* 0x000fe4000fffe1ff */
[----:B------:R-:W-:Y:S02]  /*27e0*/  UIMAD UR30, UR8, UR14, UR30 ;  /* 0x0000000e081e72a4 */ /* 0x000fe4000f8e021e */
[----:B------:R-:W-:-:S12]  /*27f0*/  UIMAD UR31, UR4, UR10, UR31 ;  /* 0x0000000a041f72a4 */ /* 0x000fd8000f8e021f */
.L_x_41:
[----:B------:R-:W-:Y:S01]  /*2800*/  VIADD R11, R11, 0x1 ;  /* 0x000000010b0b7836 */ /* 0x000fe20000000000 */
[----:B------:R-:W-:Y:S01]  /*2810*/  R2UR UR4, R78 ;  /* 0x000000004e0472ca */ /* 0x000fe200000e0000 */
[----:B------:R-:W-:Y:S01]  /*2820*/  UIADD3 UR24, UPT, UPT, UR30, UR63, URZ ;  /* 0x0000003f1e187290 */ /* 0x000fe2000fffe0ff */
[----:B------:R-:W-:Y:S02]  /*2830*/  PLOP3.LUT P1, PT, PT, PT, PT, 0x80, 0x8 ;  /* 0x000000000008781c */ /* 0x000fe40003f2f070 */
[----:B------:R-:W-:-:S04]  /*2840*/  ISETP.NE.AND P0, PT, R11, 0x2, PT ;  /* 0x000000020b00780c */ /* 0x000fc80003f05270 */
[----:B-1----:R-:W-:Y:S02]  /*2850*/  SEL R0, RZ, 0x1, P0 ;  /* 0x00000001ff007807 */ /* 0x002fe40000000000 */
[----:B------:R-:W-:Y:S02]  /*2860*/  SEL R11, R11, RZ, P0 ;  /* 0x000000ff0b0b7207 */ /* 0x000fe40000000000 */
[----:B------:R-:W-:Y:S01]  /*2870*/  LOP3.LUT R10, R10, R0, RZ, 0x3c, !PT ;  /* 0x000000000a0a7212 */ /* 0x000fe200078e3cff */
[----:B------:R-:W-:Y:S01]  /*2880*/  UIADD3 UR20, UPT, UPT, UR31, UR4, URZ ;  /* 0x000000041f147290 */ /* 0x000fe2000fffe0ff */
[----:B------:R-:W-:Y:S11]  /*2890*/  BRA.U UP1, `(.L_x_42) ;  /* 0xfffffff101287547 */ /* 0x000ff6000b83ffff */
[----:B------:R-:W-:Y:S01]  /*28a0*/  UIADD3 UR8, UPT, UPT, UR6, 0x20, URZ ;  /* 0x0000002006087890 */ /* 0x000fe2000fffe0ff */
[----:B------:R-:W-:-:S03]  /*28b0*/  SHF.L.U32 R2, R12, 0x1f, RZ ;  /* 0x0000001f0c027819 */ /* 0x000fc600000006ff */
[----:B------:R-:W-:-:S09]  /*28c0*/  ULEA UR4, UR7, UR8, 0x3 ;  /* 0x0000000807047291 */ /* 0x000fd2000f8e18ff */
[----:B------:R-:W1:Y:S02]  /*28d0*/  SYNCS.PHASECHK.TRANS64.TRYWAIT P0, [UR4], R2 ;  /* 0x00000002ff0075a7 */ /* 0x000e640008001104 */
[----:B-1----:R-:W-:Y:S05]  /*28e0*/  @!P0 BRA `(.L_x_43) ;  /* 0x0000005400b48947 */ /* 0x002fea0003800000 */
.L_x_128:
[----:B------:R-:W-:-:S04]  /*28f0*/  UIADD3 UR4, UPT, UPT, UR7, 0x1, URZ ;  /* 0x0000000107047890 */ /* 0x000fc8000fffe0ff */
[----:B------:R-:W-:-:S04]  /*2900*/  UISETP.NE.AND UP0, UPT, UR4, 0x4, UPT ;  /* 0x000000040400788c */ /* 0x000fc8000bf05270 */
[----:B------:R-:W-:Y:S02]  /*2910*/  USEL UR6, URZ, 0x1, UP0 ;  /* 0x00000001ff067887 */ /* 0x000fe40008000000 */
[----:B------:R-:W-:-:S04]  /*2920*/  USEL UR4, UR4, URZ, UP0 ;  /* 0x000000ff04047287 */ /* 0x000fc80008000000 */
[----:B------:R-:W-:Y:S01]  /*2930*/  ULEA UR5, UR4, UR8, 0x3 ;  /* 0x0000000804057291 */ /* 0x000fe2000f8e18ff */
[----:B-1----:R-:W-:-:S04]  /*2940*/  LOP3.LUT R2, R12, UR6, RZ, 0x3c, !PT ;  /* 0x000000060c027c12 */ /* 0x002fc8000f8e3cff */
[----:B------:R-:W-:-:S04]  /*2950*/  SHF.L.U32 R3, R2, 0x1f, RZ ;  /* 0x0000001f02037819 */ /* 0x000fc800000006ff */
[----:B------:R-:W1:Y:S02]  /*2960*/  SYNCS.PHASECHK.TRANS64.TRYWAIT P0, [UR5], R3 ;  /* 0x00000003ff0075a7 */ /* 0x000e640008001105 */
[----:B-1----:R-:W-:Y:S05]  /*2970*/  @!P0 BRA `(.L_x_44) ;  /* 0x0000005400a88947 */ /* 0x002fea0003800000 */
.L_x_130:
[----:B------:R-:W-:-:S04]  /*2980*/  UIADD3 UR4, UPT, UPT, UR4, 0x1, URZ ;  /* 0x0000000104047890 */ /* 0x000fc8000fffe0ff */
[----:B------:R-:W-:-:S04]  /*2990*/  UISETP.NE.AND UP0, UPT, UR4, 0x4, UPT ;  /* 0x000000040400788c */ /* 0x000fc8000bf05270 */
[----:B------:R-:W-:Y:S02]  /*29a0*/  USEL UR6, URZ, 0x1, UP0 ;  /* 0x00000001ff067887 */ /* 0x000fe40008000000 */
[----:B------:R-:W-:-:S04]  /*29b0*/  USEL UR4, UR4, URZ, UP0 ;  /* 0x000000ff04047287 */ /* 0x000fc80008000000 */
[----:B------:R-:W-:Y:S01]  /*29c0*/  ULEA UR5, UR4, UR8, 0x3 ;  /* 0x0000000804057291 */ /* 0x000fe2000f8e18ff */
[----:B------:R-:W-:-:S04]  /*29d0*/  LOP3.LUT R2, R2, UR6, RZ, 0x3c, !PT ;  /* 0x0000000602027c12 */ /* 0x000fc8000f8e3cff */
[----:B-1----:R-:W-:-:S04]  /*29e0*/  SHF.L.U32 R3, R2, 0x1f, RZ ;  /* 0x0000001f02037819 */ /* 0x002fc800000006ff */
[----:B------:R-:W1:Y:S02]  /*29f0*/  SYNCS.PHASECHK.TRANS64.TRYWAIT P0, [UR5], R3 ;  /* 0x00000003ff0075a7 */ /* 0x000e640008001105 */
[----:B-1----:R-:W-:Y:S05]  /*2a00*/  @!P0 BRA `(.L_x_45) ;  /* 0x00000054009c8947 */ /* 0x002fea0003800000 */
.L_x_132:
[----:B------:R-:W-:-:S04]  /*2a10*/  UIADD3 UR4, UPT, UPT, UR4, 0x1, URZ ;  /* 0x0000000104047890 */ /* 0x000fc8000fffe0ff */
[----:B------:R-:W-:-:S04]  /*2a20*/  UISETP.NE.AND UP0, UPT, UR4, 0x4, UPT ;  /* 0x000000040400788c */ /* 0x000fc8000bf05270 */
[----:B------:R-:W-:Y:S02]  /*2a30*/  USEL UR5, URZ, 0x1, UP0 ;  /* 0x00000001ff057887 */ /* 0x000fe40008000000 */
[----:B------:R-:W-:-:S04]  /*2a40*/  USEL UR4, UR4, URZ, UP0 ;  /* 0x000000ff04047287 */ /* 0x000fc80008000000 */
[----:B------:R-:W-:Y:S01]  /*2a50*/  ULEA UR4, UR4, UR8, 0x3 ;  /* 0x0000000804047291 */ /* 0x000fe2000f8e18ff */
[----:B------:R-:W-:-:S04]  /*2a60*/  LOP3.LUT R2, R2, UR5, RZ, 0x3c, !PT ;  /* 0x0000000502027c12 */ /* 0x000fc8000f8e3cff */
[----:B------:R-:W-:Y:S01]  /*2a70*/  SHF.L.U32 R2, R2, 0x1f, RZ ;  /* 0x0000001f02027819 */ /* 0x000fe200000006ff */
[----:B-1----:R-:W-:-:S07]  /*2a80*/  IMAD.U32 R0, RZ, RZ, UR4 ;  /* 0x00000004ff007e24 */ /* 0x002fce000f8e00ff */
.L_x_46:
[----:B-1----:R1:W2:Y:S02]  /*2a90*/  SYNCS.PHASECHK.TRANS64.TRYWAIT P0, [R0+URZ], R2 ;  /* 0x00000002000075a7 */ /* 0x0022a400080011ff */
[----:B--2---:R-:W-:Y:S05]  /*2aa0*/  @!P0 NANOSLEEP.SYNCS 0x989680 ;  /* 0x009896800000895d */ /* 0x004fea0003900000 */
[----:B------:R-:W2:Y:S02]  /*2ab0*/  @!P0 SYNCS.PHASECHK.TRANS64 P0, [R0+URZ], R2 ;  /* 0x00000002000085a7 */ /* 0x000ea400080010ff */
[----:B--2---:R-:W-:Y:S05]  /*2ac0*/  @P0 EXIT ;  /* 0x000000000000094d */ /* 0x004fea0003800000 */
[----:B------:R-:W-:Y:S05]  /*2ad0*/  BRA `(.L_x_46) ;  /* 0xfffffffc00ec7947 */ /* 0x000fea000383ffff */
.L_x_22:
[----:B------:R-:W-:-:S04]  /*2ae0*/  UISETP.NE.AND UP0, UPT, UR46, URZ, UPT ;  /* 0x000000ff2e00728c */ /* 0x000fc8000bf05270 */
[----:B------:R-:W-:-:S09]  /*2af0*/  UISETP.NE.OR UP0, UPT, UR25, 0x1, UP0 ;  /* 0x000000011900788c */ /* 0x000fd20008705670 */
[----:B------:R-:W-:Y:S05]  /*2b00*/  BRA.U UP0, `(.L_x_47) ;  /* 0x0000000500487547 */ /* 0x000fea000b800000 */
[----:B------:R-:W-:Y:S01]  /*2b10*/  ISETP.GE.U32.AND P2, PT, R0, 0x4, PT ;  /* 0x000000040000780c */ /* 0x000fe20003f46070 */
[----:B------:R-:W-:Y:S01]  /*2b20*/  IMAD.MOV.U32 R12, RZ, RZ, 0x1 ;  /* 0x00000001ff0c7424 */ /* 0x000fe200078e00ff */
[----:B------:R-:W-:Y:S02]  /*2b30*/  CS2R R10, SRZ ;  /* 0x00000000000a7805 */ /* 0x000fe4000001ff00 */
[----:B------:R-:W-:Y:S01]  /*2b40*/  CS2R R8, SRZ ;  /* 0x0000000000087805 */ /* 0x000fe2000001ff00 */
[----:B------:R-:W-:Y:S01]  /*2b50*/  UMOV UR6, 0x400 ;  /* 0x0000040000067882 */ /* 0x000fe20000000000 */
[----:B------:R-:W-:Y:S01]  /*2b60*/  UMOV UR5, URZ ;  /* 0x000000ff00057c82 */ /* 0x000fe20008000000 */
[----:B------:R-:W-:-:S12]  /*2b70*/  ULEA UR6, UR46, UR6, 0x18 ;  /* 0x000000062e067291 */ /* 0x000fd8000f8ec0ff */
.L_x_51:
[----:B------:R-:W-:Y:S02]  /*2b80*/  LEA R2, R8, UR6, 0x3 ;  /* 0x0000000608027c11 */ /* 0x000fe4000f8e18ff */
[----:B------:R-:W-:-:S03]  /*2b90*/  SHF.L.U32 R4, R9, 0x1f, RZ ;  /* 0x0000001f09047819 */ /* 0x000fc600000006ff */
[----:B------:R-:W-:Y:S01]  /*2ba0*/  VIADD R5, R2, 0xe0 ;  /* 0x000000e002057836 */ /* 0x000fe20000000000 */
[----:B------:R-:W1:Y:S02]  /*2bb0*/  SYNCS.PHASECHK.TRANS64.TRYWAIT P0, [R2+URZ+0xd0], R4 ;  /* 0x0000d004020075a7 */ /* 0x000e6400080011ff */
[----:B-1----:R-:W-:Y:S05]  /*2bc0*/  @!P0 BRA `(.L_x_48) ;  /* 0x0000005400448947 */ /* 0x002fea0003800000 */
.L_x_133:
[----:B------:R-:W-:Y:S01]  /*2bd0*/  ULEA UR4, UR5, UR6, 0x3 ;  /* 0x0000000605047291 */ /* 0x000fe2000f8e18ff */
[----:B-1----:R-:W-:Y:S01]  /*2be0*/  PRMT R2, RZ, 0x654, R5 ;  /* 0x00000654ff027816 */ /* 0x002fe20000000005 */
[----:B------:R-:W-:Y:S01]  /*2bf0*/  @!P2 IMAD.MOV.U32 R4, RZ, RZ, 0x10 ;  /* 0x00000010ff04a424 */ /* 0x000fe200078e00ff */
[----:B------:R-:W-:Y:S01]  /*2c00*/  SHF.L.U32 R5, R12, 0x1f, RZ ;  /* 0x0000001f0c057819 */ /* 0x000fe200000006ff */
[----:B------:R-:W-:Y:S01]  /*2c10*/  UIADD3 UR7, UPT, UPT, UR4, 0x70, URZ ;  /* 0x0000007004077890 */ /* 0x000fe2000fffe0ff */
[----:B------:R1:W-:Y:S05]  /*2c20*/  SYNCS.ARRIVE.TRANS64.RED.A1T0 RZ, [R2+URZ], RZ ;  /* 0x000000ff02ff79a7 */ /* 0x0003ea00081004ff */
[----:B------:R-:W-:Y:S01]  /*2c30*/  IMAD.U32 R6, RZ, RZ, UR7 ;  /* 0x00000007ff067e24 */ /* 0x000fe2000f8e00ff */
[----:B------:R-:W2:Y:S04]  /*2c40*/  SYNCS.PHASECHK.TRANS64.TRYWAIT P0, [UR4+0x80], R5 ;  /* 0x00008005ff0075a7 */ /* 0x000ea80008001104 */
[----:B------:R-:W-:Y:S01]  /*2c50*/  PRMT R6, R0, 0x654, R6 ;  /* 0x0000065400067816 */ /* 0x000fe20000000006 */
[----:B-12---:R-:W-:Y:S06]  /*2c60*/  @!P0 BRA `(.L_x_49) ;  /* 0x0000005400308947 */ /* 0x006fec0003800000 */
.L_x_135:
[----:B------:R-:W-:Y:S01]  /*2c70*/  ULEA UR8, UR5, UR6, 0x4 ;  /* 0x0000000605087291 */ /* 0x000fe2000f8e20ff */
[----:B------:R-:W-:Y:S01]  /*2c80*/  SEL R3, R6, R3, !P2 ;  /* 0x0000000306037207 */ /* 0x000fe20005000000 */
[----:B------:R-:W-:Y:S01]  /*2c90*/  UIADD3 UR9, UPT, UPT, UR4, 0x70, URZ ;  /* 0x0000007004097890 */ /* 0x000fe2000fffe0ff */
[----:B-1----:R-:W-:Y:S01]  /*2ca0*/  LEA R2, R11, UR6, 0x3 ;  /* 0x000000060b027c11 */ /* 0x002fe2000f8e18ff */
[----:B------:R-:W-:Y:S01]  /*2cb0*/  UIADD3 UR8, UPT, UPT, UR8, 0x100, URZ ;  /* 0x0000010008087890 */ /* 0x000fe2000fffe0ff */
[----:B------:R1:W-:Y:S01]  /*2cc0*/  @!P2 SYNCS.ARRIVE.TRANS64.RED RZ, [R3+URZ], R4 ;  /* 0x0000000403ffa9a7 */ /* 0x0003e200080004ff */
[----:B------:R-:W-:Y:S01]  /*2cd0*/  UIADD3 UR4, UPT, UPT, UR5, 0x1, URZ ;  /* 0x0000000105047890 */ /* 0x000fe2000fffe0ff */
[----:B------:R-:W-:-:S03]  /*2ce0*/  VIADD R8, R8, 0x1 ;  /* 0x0000000108087836 */ /* 0x000fc60000000000 */
[----:B------:R-:W-:Y:S02]  /*2cf0*/  UISETP.NE.AND UP0, UPT, UR4, 0x2, UPT ;  /* 0x000000020400788c */ /* 0x000fe4000bf05270 */
[----:B------:R-:W-:Y:S01]  /*2d00*/  ISETP.NE.AND P0, PT, R8, 0x2, PT ;  /* 0x000000020800780c */ /* 0x000fe20003f05270 */
[----:B------:R-:W-:Y:S06]  /*2d10*/  UGETNEXTWORKID.BROADCAST [UR8], [UR9] ;  /* 0x00000000080073ca */ /* 0x000fec0008000100 */
[----:B------:R-:W-:Y:S02]  /*2d20*/  USEL UR7, URZ, 0x1, UP0 ;  /* 0x00000001ff077887 */ /* 0x000fe40008000000 */
[----:B------:R-:W-:-:S04]  /*2d30*/  USEL UR5, UR4, URZ, UP0 ;  /* 0x000000ff04057287 */ /* 0x000fc80008000000 */
[----:B------:R-:W-:Y:S02]  /*2d40*/  LOP3.LUT R12, R12, UR7, RZ, 0x3c, !PT ;  /* 0x000000070c0c7c12 */ /* 0x000fe4000f8e3cff */
[----:B-1----:R-:W-:-:S04]  /*2d50*/  SHF.L.U32 R4, R10, 0x1f, RZ ;  /* 0x0000001f0a047819 */ /* 0x002fc800000006ff */
[----:B------:R-:W1:Y:S02]  /*2d60*/  SYNCS.PHASECHK.TRANS64.TRYWAIT P1, [R2+URZ+0x70], R4 ;  /* 0x00007004020075a7 */ /* 0x000e6400080211ff */
[----:B-1----:R-:W-:Y:S05]  /*2d70*/  @!P1 BRA `(.L_x_50) ;  /* 0x0000005400049947 */ /* 0x002fea0003800000 */
.L_x_136:
[C---:B-1----:R-:W-:Y:S01]  /*2d80*/  LEA R4, R11.reuse, UR6, 0x4 ;  /* 0x000000060b047c11 */ /* 0x042fe2000f8e20ff */
[----:B------:R-:W-:Y:S01]  /*2d90*/  VIADD R2, R2, 0x80 ;  /* 0x0000008002027836 */ /* 0x000fe20000000000 */
[----:B------:R-:W-:Y:S01]  /*2da0*/  SEL R8, R8, RZ, P0 ;  /* 0x000000ff08087207 */ /* 0x000fe20000000000 */
[----:B------:R-:W-:-:S03]  /*2db0*/  VIADD R11, R11, 0x1 ;  /* 0x000000010b0b7836 */ /* 0x000fc60000000000 */
[----:B------:R-:W1:Y:S01]  /*2dc0*/  LDS.128 R4, [R4+0x100] ;  /* 0x0001000004047984 */ /* 0x000e620000000c00 */
[----:B------:R-:W-:Y:S02]  /*2dd0*/  PRMT R2, RZ, 0x654, R2 ;  /* 0x00000654ff027816 */ /* 0x000fe40000000002 */
[C---:B------:R-:W-:Y:S01]  /*2de0*/  ISETP.NE.AND P1, PT, R11.reuse, 0x2, PT ;  /* 0x000000020b00780c */ /* 0x040fe20003f25270 */
[----:B------:R-:W-:Y:S01]  /*2df0*/  @!PT LDS RZ, [RZ] ;  /* 0x00000000fffff984 */ /* 0x000fe20000000800 */
[----:B------:R-:W-:Y:S01]  /*2e00*/  @!PT LDS RZ, [RZ] ;  /* 0x00000000fffff984 */ /* 0x000fe20000000800 */
[----:B------:R-:W-:Y:S01]  /*2e10*/  @!PT LDS RZ, [RZ] ;  /* 0x00000000fffff984 */ /* 0x000fe20000000800 */
[----:B------:R-:W-:Y:S01]  /*2e20*/  @!PT LDS RZ, [RZ] ;  /* 0x00000000fffff984 */ /* 0x000fe20000000800 */
[----:B------:R2:W-:Y:S06]  /*2e30*/  MEMBAR.ALL.CTA ;  /* 0x0000000000007992 */ /* 0x0005ec0000008000 */
[----:B--2---:R-:W2:Y:S01]  /*2e40*/  FENCE.VIEW.ASYNC.S ;  /* 0x00000000000073c6 */ /* 0x004ea20000000000 */
[----:B------:R-:W-:Y:S01]  /*2e50*/  SEL R11, R11, RZ, P1 ;  /* 0x000000ff0b0b7207 */ /* 0x000fe20000800000 */
[----:B--2---:R2:W-:Y:S01]  /*2e60*/  SYNCS.ARRIVE.TRANS64.RED.A1T0 RZ, [R2+URZ], RZ ;  /* 0x000000ff02ff79a7 */ /* 0x0045e200081004ff */
[----:B-1----:R-:W-:-:S02]  /*2e70*/  LOP3.LUT P3, RZ, R6, 0x1, RZ, 0xc0, !PT ;  /* 0x0000000106ff7812 */ /* 0x002fc4000786c0ff */
[----:B------:R-:W-:-:S04]  /*2e80*/  SEL R4, RZ, 0x1, P1 ;  /* 0x00000001ff047807 */ /* 0x000fc80000800000 */
[----:B------:R-:W-:Y:S02]  /*2e90*/  LOP3.LUT R10, R10, R4, RZ, 0x3c, !PT ;  /* 0x000000040a0a7212 */ /* 0x000fe400078e3cff */
[----:B--2---:R-:W-:-:S04]  /*2ea0*/  SEL R2, RZ, 0x1, P0 ;  /* 0x00000001ff027807 */ /* 0x004fc80000000000 */
[----:B------:R-:W-:Y:S01]  /*2eb0*/  LOP3.LUT R9, R9, R2, RZ, 0x3c, !PT ;  /* 0x0000000209097212 */ /* 0x000fe200078e3cff */
[----:B------:R-:W-:Y:S06]  /*2ec0*/  @P3 BRA `(.L_x_51) ;  /* 0xfffffffc002c3947 */ /* 0x000fec000383ffff */
[----:B------:R-:W-:Y:S01]  /*2ed0*/  ULEA UR4, UR5, UR6, 0x3 ;  /* 0x0000000605047291 */ /* 0x000fe2000f8e18ff */
[----:B------:R-:W-:-:S08]  /*2ee0*/  SHF.L.U32 R2, R12, 0x1f, RZ ;  /* 0x0000001f0c027819 */ /* 0x000fd000000006ff */
[----:B------:R-:W1:Y:S02]  /*2ef0*/  SYNCS.PHASECHK.TRANS64 P0, [UR4+0x80], R2 ;  /* 0x00008002ff0075a7 */ /* 0x000e640008001004 */
[----:B-1----:R-:W-:Y:S05]  /*2f00*/  @P0 BRA `(.L_x_52) ;  /* 0x0000000000080947 */ /* 0x002fea0003800000 */
[----:B------:R-:W1:Y:S02]  /*2f10*/  SYNCS.PHASECHK.TRANS64.TRYWAIT P0, [UR4+0x80], R2 ;  /* 0x00008002ff0075a7 */ /* 0x000e640008001104 */
[----:B-1----:R-:W-:Y:S05]  /*2f20*/  @!P0 BRA `(.L_x_53) ;  /* 0x0000005000ac8947 */ /* 0x002fea0003800000 */
.L_x_52:
[----:B------:R-:W-:-:S04]  /*2f30*/  UIADD3 UR7, UPT, UPT, UR5, 0x1, URZ ;  /* 0x0000000105077890 */ /* 0x000fc8000fffe0ff */
[----:B------:R-:W-:-:S04]  /*2f40*/  UISETP.NE.AND UP0, UPT, UR7, 0x2, UPT ;  /* 0x000000020700788c */ /* 0x000fc8000bf05270 */
[----:B------:R-:W-:Y:S02]  /*2f50*/  USEL UR8, URZ, 0x1, UP0 ;  /* 0x00000001ff087887 */ /* 0x000fe40008000000 */
[----:B------:R-:W-:-:S04]  /*2f60*/  USEL UR7, UR7, URZ, UP0 ;  /* 0x000000ff07077287 */ /* 0x000fc80008000000 */
[----:B------:R-:W-:Y:S01]  /*2f70*/  ULEA UR7, UR7, UR6, 0x3 ;  /* 0x0000000607077291 */ /* 0x000fe2000f8e18ff */
[----:B-1----:R-:W-:-:S04]  /*2f80*/  LOP3.LUT R2, R12, UR8, RZ, 0x3c, !PT ;  /* 0x000000080c027c12 */ /* 0x002fc8000f8e3cff */
[----:B------:R-:W-:-:S04]  /*2f90*/  SHF.L.U32 R0, R2, 0x1f, RZ ;  /* 0x0000001f02007819 */ /* 0x000fc800000006ff */
[----:B------:R-:W1:Y:S02]  /*2fa0*/  SYNCS.PHASECHK.TRANS64 P0, [UR7+0x80], R0 ;  /* 0x00008000ff0075a7 */ /* 0x000e640008001007 */
[----:B-1----:R-:W-:Y:S05]  /*2fb0*/  @P0 EXIT ;  /* 0x000000000000094d */ /* 0x002fea0003800000 */
[----:B------:R-:W-:Y:S02]  /*2fc0*/  SHF.L.U32 R2, R2, 0x1f, RZ ;  /* 0x0000001f02027819 */ /* 0x000fe400000006ff */
[----:B------:R-:W-:-:S07]  /*2fd0*/  MOV R0, UR7 ;  /* 0x0000000700007c02 */ /* 0x000fce0008000f00 */
.L_x_54:
[----:B-1----:R1:W2:Y:S02]  /*2fe0*/  SYNCS.PHASECHK.TRANS64.TRYWAIT P0, [R0+URZ+0x80], R2 ;  /* 0x00008002000075a7 */ /* 0x0022a400080011ff */
[----:B--2---:R-:W-:Y:S05]  /*2ff0*/  @!P0 NANOSLEEP.SYNCS 0x989680 ;  /* 0x009896800000895d */ /* 0x004fea0003900000 */
[----:B------:R-:W2:Y:S02]  /*3000*/  @!P0 SYNCS.PHASECHK.TRANS64 P0, [R0+URZ+0x80], R2 ;  /* 0x00008002000085a7 */ /* 0x000ea400080010ff */
[----:B--2---:R-:W-:Y:S05]  /*3010*/  @P0 EXIT ;  /* 0x000000000000094d */ /* 0x004fea0003800000 */
[----:B------:R-:W-:Y:S05]  /*3020*/  BRA `(.L_x_54) ;  /* 0xfffffffc00ec7947 */ /* 0x000fea000383ffff */
.L_x_47:
[----:B------:R-:W-:Y:S05]  /*3030*/  BRA.U UP4, `(.L_x_55) ;  /* 0x0000001104847547 */ /* 0x000fea000b800000 */
[----:B------:R-:W-:Y:S01]  /*3040*/  UMOV UR4, 0x40 ;  /* 0x0000004000047882 */ /* 0x000fe20000000000 */
[----:B------:R-:W-:Y:S01]  /*3050*/  NOP ;  /* 0x0000000000007918 */ /* 0x000fe20000000000 */
[----:B------:R-:W-:Y:S01]  /*3060*/  ULEA UR5, UR46, UR4, 0x18 ;  /* 0x000000042e057291 */ /* 0x000fe2000f8ec0ff */
[----:B------:R-:W-:Y:S02]  /*3070*/  UMOV UR6, 0x400 ;  /* 0x0000040000067882 */ /* 0x000fe40000000000 */
[----:B------:R-:W-:-:S06]  /*3080*/  ULEA UR6, UR46, UR6, 0x18 ;  /* 0x000000062e067291 */ /* 0x000fcc000f8ec0ff */
[----:B------:R-:W1:Y:S02]  /*3090*/  LDS.U8 R0, [UR5+0x1c] ;  /* 0x00001c05ff007984 */ /* 0x000e640008000000 */
[----:B-1----:R-:W-:-:S13]  /*30a0*/  ISETP.NE.AND P0, PT, R0, RZ, PT ;  /* 0x000000ff0000720c */ /* 0x002fda0003f05270 */
[----:B------:R-:W-:Y:S05]  /*30b0*/  @P0 BRA `(.L_x_56) ;  /* 0x0000000400080947 */ /* 0x000fea0003800000 */
[----:B------:R-:W-:Y:S02]  /*30c0*/  UISETP.NE.U32.AND UP1, UPT, UR27, 0x1, UPT ;  /* 0x000000011b00788c */ /* 0x000fe4000bf25070 */
[----:B------:R-:W-:-:S07]  /*30d0*/  UIADD3 UR7, UPT, UPT, UR5, 0x8, URZ ;  /* 0x0000000805077890 */ /* 0x000fce000fffe0ff */
[----:B------:R-:W-:Y:S05]  /*30e0*/  BRA.U !UP1, `(.L_x_57) ;  /* 0x00000001099c7547 */ /* 0x000fea000b800000 */
[----:B------:R-:W-:Y:S01]  /*30f0*/  ELECT P0, URZ, PT ;  /* 0x0000000000ff782f */ /* 0x000fe20003800000 */
[----:B------:R-:W-:-:S12]  /*3100*/  BSSY B0, `(.L_x_57) ;  /* 0x0000025000007945 */ /* 0x000fd80003800000 */
[----:B------:R-:W-:Y:S05]  /*3110*/  @!P0 BRA `(.L_x_58) ;  /* 0x00000000008c8947 */ /* 0x000fea0003800000 */
[----:B------:R-:W-:-:S05]  /*3120*/  UMOV UR4, 0x10 ;  /* 0x0000001000047882 */ /* 0x000fca0000000000 */
[----:B------:R-:W-:Y:S04]  /*3130*/  DEPBAR.LE SB1, 0x36 ;  /* 0x00009d800000791a */ /* 0x000fe80000000000 */
[----:B------:R-:W1:Y:S02]  /*3140*/  UTCATOMSWS.2CTA.FIND_AND_SET.ALIGN UP0, UR4, UR4 ;  /* 0x00000004000475e3 */ /* 0x000e640008200800 */
[----:B-1----:R-:W-:Y:S01]  /*3150*/  MOV R10, UR4 ;  /* 0x00000004000a7c02 */ /* 0x002fe20008000f00 */
[----:B------:R-:W-:Y:S06]  /*3160*/  BRA.U UP0, `(.L_x_59) ;  /* 0x0000000100187547 */ /* 0x000fec000b800000 */
.L_x_60:
[----:B------:R-:W-:Y:S05]  /*3170*/  NANOSLEEP 0x64 ;  /* 0x000000640000795d */ /* 0x000fea0003800000 */
[----:B------:R-:W-:-:S05]  /*3180*/  UMOV UR4, 0x10 ;  /* 0x0000001000047882 */ /* 0x000fca0000000000 */
[----:B------:R-:W-:Y:S04]  /*3190*/  DEPBAR.LE SB1, 0x36 ;  /* 0x00009d800000791a */ /* 0x000fe80000000000 */
[----:B------:R-:W1:Y:S02]  /*31a0*/  UTCATOMSWS.2CTA.FIND_AND_SET.ALIGN UP0, UR4, UR4 ;  /* 0x00000004000475e3 */ /* 0x000e640008200800 */
[----:B-1----:R-:W-:Y:S01]  /*31b0*/  MOV R10, UR4 ;  /* 0x00000004000a7c02 */ /* 0x002fe20008000f00 */
[----:B------:R-:W-:Y:S05]  /*31c0*/  BRA.U !UP0, `(.L_x_60) ;  /* 0xfffffffd08e87547 */ /* 0x000fea000b83ffff */
.L_x_59:
[----:B------:R-:W1:Y:S01]  /*31d0*/  LDS R6, [UR5+0x10] ;  /* 0x00001005ff067984 */ /* 0x000e620008000800 */
[----:B------:R-:W-:Y:S01]  /*31e0*/  IMAD.U32 R0, RZ, RZ, UR6 ;  /* 0x00000006ff007e24 */ /* 0x000fe2000f8e00ff */
[----:B------:R-:W-:-:S03]  /*31f0*/  MOV R4, UR28 ;  /* 0x0000001c00047c02 */ /* 0x000fc60008000f00 */
[----:B------:R-:W-:Y:S01]  /*3200*/  VIADD R0, R0, 0x120 ;  /* 0x0000012000007836 */ /* 0x000fe20000000000 */
[----:B-1----:R-:W-:-:S04]  /*3210*/  SHF.L.U32 R6, R6, 0x1f, RZ ;  /* 0x0000001f06067819 */ /* 0x002fc800000006ff */
[----:B------:R-:W1:Y:S02]  /*3220*/  SYNCS.PHASECHK.TRANS64.TRYWAIT P0, [UR5+0x8], R6 ;  /* 0x00000806ff0075a7 */ /* 0x000e640008001105 */
[----:B-1----:R-:W-:Y:S05]  /*3230*/  @P0 BRA `(.L_x_61) ;  /* 0x0000000000080947 */ /* 0x002fea0003800000 */
[----:B------:R-:W1:Y:S02]  /*3240*/  SYNCS.PHASECHK.TRANS64.TRYWAIT P0, [UR5+0x8], R6 ;  /* 0x00000806ff0075a7 */ /* 0x000e640008001105 */
[----:B-1----:R-:W-:Y:S05]  /*3250*/  @!P0 BRA `(.L_x_62) ;  /* 0x0000004c00f88947 */ /* 0x002fea0003800000 */
.L_x_61:
[----:B------:R-:W-:Y:S01]  /*3260*/  PRMT R4, R4, 0x654, R0 ;  /* 0x0000065404047816 */ /* 0x000fe20000000000 */
[----:B------:R-:W-:Y:S01]  /*3270*/  HFMA2 R0, -RZ, RZ, 0, 5.9604644775390625e-08 ;  /* 0x00000001ff007431 */ /* 0x000fe200000001ff */
[----:B------:R-:W-:Y:S01]  /*3280*/  UPRMT UR4, UR28, 0x654, UR7 ;  /* 0x000006541c047896 */ /* 0x000fe20008000007 */
[----:B------:R-:W-:Y:S02]  /*3290*/  IMAD.MOV.U32 R8, RZ, RZ, 0xffff ;  /* 0x0000ffffff087424 */ /* 0x000fe400078e00ff */
[----:B-1----:R-:W-:Y:S02]  /*32a0*/  IMAD.MOV.U32 R6, RZ, RZ, 0x4 ;  /* 0x00000004ff067424 */ /* 0x002fe400078e00ff */
[----:B------:R-:W-:Y:S01]  /*32b0*/  IMAD.SHL.U32 R9, R10, 0x20, RZ ;  /* 0x000000200a097824 */ /* 0x000fe200078e00ff */
[----:B------:R-:W-:Y:S02]  /*32c0*/  MOV R5, UR4 ;  /* 0x0000000400057c02 */ /* 0x000fe40008000f00 */
[-C--:B------:R-:W-:Y:S01]  /*32d0*/  SHF.L.U32 R8, R8, R10.reuse, RZ ;  /* 0x0000000a08087219 */ /* 0x080fe200000006ff */
[----:B------:R1:W-:Y:S01]  /*32e0*/  SYNCS.ARRIVE.TRANS64.RED RZ, [UR4], R6 ;  /* 0x00000006ffff79a7 */ /* 0x0003e20008000404 */
[----:B------:R-:W-:Y:S01]  /*32f0*/  SHF.L.U32 R7, R0, R10, RZ ;  /* 0x0000000a00077219 */ /* 0x000fe200000006ff */
[----:B------:R1:W-:Y:S04]  /*3300*/  STS [UR6+0x120], R9 ;  /* 0x00012009ff007988 */ /* 0x0003e80008000806 */
[----:B------:R1:W-:Y:S04]  /*3310*/  STAS [R4.64], R10 ;  /* 0x0000000a04007dbd */ /* 0x0003e8000c0008ff */
[----:B------:R1:W-:Y:S04]  /*3320*/  ATOMS.OR RZ, [UR5+0x14], R8 ;  /* 0x00001408ffff798c */ /* 0x0003e8000b000005 */
[----:B------:R1:W-:Y:S04]  /*3330*/  ATOMS.OR RZ, [UR5+0x18], R7 ;  /* 0x00001807ffff798c */ /* 0x0003e8000b000005 */
[----:B------:R1:W-:Y:S02]  /*3340*/  ATOMS.XOR RZ, [UR5+0x10], R0 ;  /* 0x00001000ffff798c */ /* 0x0003e4000b800005 */
.L_x_58:
[----:B------:R-:W-:Y:S05]  /*3350*/  BSYNC B0 ;  /* 0x0000000000007941 */ /* 0x000fea0003800000 */
.L_x_57:
[----:B------:R-:W-:Y:S05]  /*3360*/  BRA.U UP1, `(.L_x_63) ;  /* 0x00000001016c7547 */ /* 0x000fea000b800000 */
[----:B------:R-:W-:-:S03]  /*3370*/  UMOV UR4, 0xffffffff ;  /* 0xffffffff00047882 */ /* 0x000fc60000000000 */
[----:B------:R-:W-:Y:S05]  /*3380*/  BRA.DIV UR4, `(.L_x_64) ;  /* 0x0000004e04c47947 */ /* 0x000fea000b800000 */
[----:B------:R-:W-:-:S13]  /*3390*/  ELECT P6, URZ, PT ;  /* 0x0000000000ff782f */ /* 0x000fda00038c0000 */
.L_x_140:
[----:B------:R-:W-:Y:S05]  /*33a0*/  @!P6 BRA `(.L_x_63) ;  /* 0x00000000005ce947 */ /* 0x000fea0003800000 */
[----:B-1----:R-:W1:Y:S02]  /*33b0*/  LDS R4, [UR5+0x10] ;  /* 0x00001005ff047984 */ /* 0x002e640008000800 */
[----:B-1----:R-:W-:-:S04]  /*33c0*/  SHF.L.U32 R4, R4, 0x1f, RZ ;  /* 0x0000001f04047819 */ /* 0x002fc800000006ff */
[----:B------:R-:W1:Y:S02]  /*33d0*/  SYNCS.PHASECHK.TRANS64.TRYWAIT P0, [UR5+0x8], R4 ;  /* 0x00000804ff0075a7 */ /* 0x000e640008001105 */
[----:B-1----:R-:W-:Y:S05]  /*33e0*/  @P0 BRA `(.L_x_65) ;  /* 0x0000000000080947 */ /* 0x002fea0003800000 */
[----:B------:R-:W1:Y:S02]  /*33f0*/  SYNCS.PHASECHK.TRANS64.TRYWAIT P0, [UR5+0x8], R4 ;  /* 0x00000804ff0075a7 */ /* 0x000e640008001105 */
[----:B-1----:R-:W-:Y:S05]  /*3400*/  @!P0 BRA `(.L_x_66) ;  /* 0x0000004c00c48947 */ /* 0x002fea0003800000 */
.L_x_65:
[----:B------:R-:W2:Y:S01]  /*3410*/  LDS R6, [UR6+0x120] ;  /* 0x00012006ff067984 */ /* 0x000ea20008000800 */
[----:B-1----:R-:W-:Y:S02]  /*3420*/  HFMA2 R0, -RZ, RZ, 0, 5.9604644775390625e-08 ;  /* 0x00000001ff007431 */ /* 0x002fe400000001ff */
[----:B------:R-:W-:Y:S01]  /*3430*/  IMAD.MOV.U32 R4, RZ, RZ, 0xffff ;  /* 0x0000ffffff047424 */ /* 0x000fe200078e00ff */
[----:B------:R-:W-:Y:S01]  /*3440*/  UPRMT UR4, UR28, 0x654, UR7 ;  /* 0x000006541c047896 */ /* 0x000fe20008000007 */
[----:B--2---:R-:W-:-:S03]  /*3450*/  IMAD.SHL.U32 R5, R6, 0x20, RZ ;  /* 0x0000002006057824 */ /* 0x004fc600078e00ff */
[-C--:B------:R-:W-:Y:S02]  /*3460*/  SHF.L.U32 R4, R4, R6.reuse, RZ ;  /* 0x0000000604047219 */ /* 0x080fe400000006ff */
[----:B------:R-:W-:Y:S01]  /*3470*/  SHF.L.U32 R6, R0, R6, RZ ;  /* 0x0000000600067219 */ /* 0x000fe200000006ff */
[----:B------:R2:W-:Y:S04]  /*3480*/  STS [UR6+0x120], R5 ;  /* 0x00012005ff007988 */ /* 0x0005e80008000806 */
[----:B------:R2:W-:Y:S04]  /*3490*/  ATOMS.OR RZ, [UR5+0x14], R4 ;  /* 0x00001404ffff798c */ /* 0x0005e8000b000005 */
[----:B------:R2:W-:Y:S01]  /*34a0*/  ATOMS.OR RZ, [UR5+0x18], R6 ;  /* 0x00001806ffff798c */ /* 0x0005e2000b000005 */
[----:B------:R-:W-:Y:S03]  /*34b0*/  SYNCS.ARRIVE.TRANS64.RED.A1T0 RZ, [UR4], RZ ;  /* 0x000000ffffff79a7 */ /* 0x000fe60008100404 */
[----:B------:R2:W-:Y:S01]  /*34c0*/  ATOMS.XOR RZ, [UR5+0x10], R0 ;  /* 0x00001000ffff798c */ /* 0x0005e2000b800005 */
[----:B------:R-:W-:Y:S05]  /*34d0*/  BRA `(.L_x_63) ;  /* 0x0000000000107947 */ /* 0x000fea0003800000 */
.L_x_56:
[----:B------:R-:W-:Y:S02]  /*34e0*/  MOV R0, 0xffffffff ;  /* 0xffffffff00007802 */ /* 0x000fe40000000f00 */
[----:B------:R-:W-:-:S03]  /*34f0*/  MOV R4, 0x3520 ;  /* 0x0000352000047802 */ /* 0x000fc60000000f00 */
[----:B------:R1:W-:Y:S04]  /*3500*/  STS [UR6+0x120], R0 ;  /* 0x00012000ff007988 */ /* 0x0003e80008000806 */
[----:B-1---5:R-:W-:Y:S05]  /*3510*/  CALL.REL.NOINC `($__internal_1_$__cuda_sm10x_tcgen05_guardrail_trap_phase_invalid_during_alloc) ;  /* 0x00000054000c7944 */ /* 0x022fea0003c00000 */
.L_x_63:
[----:B------:R-:W-:Y:S05]  /*3520*/  WARPSYNC.ALL ;  /* 0x0000000000007948 */ /* 0x000fea0003800000 */
[----:B------:R-:W3:Y:S01]  /*3530*/  S2UR UR4, SR_CgaCtaId ;  /* 0x00000000000479c3 */ /* 0x000ee20000008800 */
[----:B------:R-:W-:Y:S01]  /*3540*/  UMOV UR13, 0x400 ;  /* 0x00000400000d7882 */ /* 0x000fe20000000000 */
[----:B------:R-:W-:-:S06]  /*3550*/  NOP ;  /* 0x0000000000007918 */ /* 0x000fcc0000000000 */
[----:B------:R-:W-:Y:S06]  /*3560*/  BAR.ARV 0x6, 0xa0 ;  /* 0x0182800000007b1d */ /* 0x000fec0000002000 */
[----:B------:R-:W4:Y:S01]  /*3570*/  LDCU UR6, c[0x0][0x38c] ;  /* 0x00007180ff0677ac */ /* 0x000f220008000800 */
[----:B------:R-:W-:Y:S01]  /*3580*/  LOP3.LUT R3, R3, 0xffff, RZ, 0xc0, !PT ;  /* 0x0000ffff03037812 */ /* 0x000fe200078ec0ff */
[----:B-1----:R-:W-:Y:S01]  /*3590*/  IMAD.MOV.U32 R9, RZ, RZ, 0x1 ;  /* 0x00000001ff097424 */ /* 0x002fe200078e00ff */
[----:B------:R-:W-:Y:S01]  /*35a0*/  LOP3.LUT R2, R2, 0xffff, RZ, 0xc0, !PT ;  /* 0x0000ffff02027812 */ /* 0x000fe200078ec0ff */
[----:B------:R-:W-:Y:S01]  /*35b0*/  IMAD.MOV.U32 R8, RZ, RZ, RZ ;  /* 0x000000ffff087224 */ /* 0x000fe200078e00ff */
[----:B------:R-:W-:Y:S01]  /*35c0*/  R2UR UR16, R3 ;  /* 0x00000000031072ca */ /* 0x000fe200000e0000 */
[----:B------:R-:W-:Y:S01]  /*35d0*/  UMOV UR20, URZ ;  /* 0x000000ff00147c82 */ /* 0x000fe20008000000 */
[----:B------:R-:W-:-:S02]  /*35e0*/  R2UR UR24, R2 ;  /* 0x00000000021872ca */ /* 0x000fc400000e0000 */
[----:B------:R-:W-:Y:S01]  /*35f0*/  CS2R R2, SRZ ;  /* 0x0000000000027805 */ /* 0x000fe2000001ff00 */
[----:B------:R-:W-:Y:S01]  /*3600*/  UMOV UR10, URZ ;  /* 0x000000ff000a7c82 */ /* 0x000fe20008000000 */
[----:B---3--:R-:W-:Y:S02]  /*3610*/  ULEA UR13, UR4, UR13, 0x18 ;  /* 0x0000000d040d7291 */ /* 0x008fe4000f8ec0ff */
[----:B------:R-:W-:Y:S02]  /*3620*/  UISETP.NE.AND UP3, UPT, UR27, URZ, UPT ;  /* 0x000000ff1b00728c */ /* 0x000fe4000bf65270 */
[----:B------:R-:W-:Y:S02]  /*3630*/  UIADD3 UR5, UPT, UPT, UR13, 0x4300, URZ ;  /* 0x000043000d057890 */ /* 0x000fe4000fffe0ff */
[----:B------:R-:W-:Y:S02]  /*3640*/  UIADD3 UR4, UPT, UPT, UR13, 0x6300, URZ ;  /* 0x000063000d047890 */ /* 0x000fe4000fffe0ff */
[----:B----4-:R-:W-:Y:S01]  /*3650*/  UIADD3 UR6, UPT, UPT, UR6, 0x1f, URZ ;  /* 0x0000001f06067890 */ /* 0x010fe2000fffe0ff */
[----:B--2---:R-:W1:Y:S01]  /*3660*/  LDS R0, [UR13+0x120] ;  /* 0x0001200dff007984 */ /* 0x004e620008000800 */
[----:B------:R-:W-:-:S02]  /*3670*/  USHF.R.U32.HI UR5, URZ, 0x4, UR5 ;  /* 0x00000004ff057899 */ /* 0x000fc40008011605 */
[----:B------:R-:W-:Y:S02]  /*3680*/  USHF.R.S32.HI UR21, URZ, 0x1f, UR6 ;  /* 0x0000001fff157899 */ /* 0x000fe40008011406 */
[----:B------:R-:W-:Y:S02]  /*3690*/  USHF.R.U32.HI UR4, URZ, 0x4, UR4 ;  /* 0x00000004ff047899 */ /* 0x000fe40008011604 */
[----:B------:R-:W-:Y:S02]  /*36a0*/  ULEA.HI UR21, UR21, UR6, URZ, 0x5 ;  /* 0x0000000615157291 */ /* 0x000fe4000f8f28ff */
[----:B------:R-:W-:Y:S02]  /*36b0*/  ULOP3.LUT UR5, UR5, 0x3fff, URZ, 0xc0, !UPT ;  /* 0x00003fff05057892 */ /* 0x000fe4000f8ec0ff */
[----:B------:R-:W-:Y:S02]  /*36c0*/  USHF.R.S32.HI UR21, URZ, 0x5, UR21 ;  /* 0x00000005ff157899 */ /* 0x000fe40008011415 */
[----:B------:R-:W-:-:S02]  /*36d0*/  ULOP3.LUT UR18, UR4, 0x3fff, URZ, 0xc0, !UPT ;  /* 0x00003fff04127892 */ /* 0x000fc4000f8ec0ff */
[----:B------:R-:W-:Y:S02]  /*36e0*/  UISETP.LT.AND UP0, UPT, UR21, 0x1, UPT ;  /* 0x000000011500788c */ /* 0x000fe4000bf01270 */
[----:B------:R-:W-:Y:S02]  /*36f0*/  ULOP3.LUT UR17, UR5, 0x10000, URZ, 0xfc, !UPT ;  /* 0x0001000005117892 */ /* 0x000fe4000f8efcff */
[----:B------:R-:W-:Y:S02]  /*3700*/  ULOP3.LUT UR18, UR18, 0x10000, URZ, 0xfc, !UPT ;  /* 0x0001000012127892 */ /* 0x000fe4000f8efcff */
[----:B------:R-:W-:Y:S01]  /*3710*/  USEL UR25, UR21, 0x1, !UP0 ;  /* 0x0000000115197887 */ /* 0x000fe2000c000000 */
[----:B------:R-:W-:Y:S01]  /*3720*/  UMOV UR11, URZ ;  /* 0x000000ff000b7c82 */ /* 0x000fe20008000000 */
[----:B------:R-:W-:Y:S01]  /*3730*/  UMOV UR22, 0x0 ;  /* 0x0000000000167882 */ /* 0x000fe20000000000 */
[----:B------:R-:W-:Y:S01]  /*3740*/  UMOV UR23, 0x82004a0 ;  /* 0x082004a000177882 */ /* 0x000fe20000000000 */
[----:B-1----:R-:W-:-:S15]  /*3750*/  R2UR UR26, R0 ;  /* 0x00000000001a72ca */ /* 0x002fde00000e0000 */
.L_x_74:
[C---:B------:R-:W-:Y:S02]  /*3760*/  LEA R0, R8.reuse, UR13, 0x3 ;  /* 0x0000000d08007c11 */ /* 0x040fe4000f8e18ff */
[----:B------:R-:W-:Y:S02]  /*3770*/  SHF.L.U32 R4, R3, 0x1f, RZ ;  /* 0x0000001f03047819 */ /* 0x000fe400000006ff */
[----:B------:R-:W-:Y:S02]  /*3780*/  LEA R5, R8, UR13, 0x4 ;  /* 0x0000000d08057c11 */ /* 0x000fe4000f8e20ff */
[----:B------:R-:W1:Y:S02]  /*3790*/  SYNCS.PHASECHK.TRANS64.TRYWAIT P0, [R0+URZ+0x70], R4 ;  /* 0x00007004000075a7 */ /* 0x000e6400080011ff */
[----:B-1-3--:R-:W-:Y:S05]  /*37a0*/  @!P0 BRA `(.L_x_67) ;  /* 0x0000004800f48947 */ /* 0x00afea0003800000 */
.L_x_141:
[----:B-1----:R-:W1:Y:S01]  /*37b0*/  LDS.128 R4, [R5+0x100] ;  /* 0x0001000005047984 */ /* 0x002e620000000c00 */
[----:B------:R-:W-:Y:S02]  /*37c0*/  VIADD R0, R0, 0x80 ;  /* 0x0000008000007836 */ /* 0x000fe40000000000 */
[----:B------:R-:W-:Y:S01]  /*37d0*/  VIADD R8, R8, 0x1 ;  /* 0x0000000108087836 */ /* 0x000fe20000000000 */
[----:B------:R-:W-:Y:S01]  /*37e0*/  @!PT LDS RZ, [RZ] ;  /* 0x00000000fffff984 */ /* 0x000fe20000000800 */
[----:B------:R-:W-:Y:S01]  /*37f0*/  @!PT LDS RZ, [RZ] ;  /* 0x00000000fffff984 */ /* 0x000fe20000000800 */
[----:B------:R-:W-:Y:S01]  /*3800*/  @!PT LDS RZ, [RZ] ;  /* 0x00000000fffff984 */ /* 0x000fe20000000800 */
[----:B------:R-:W-:Y:S01]  /*3810*/  @!PT LDS RZ, [RZ] ;  /* 0x00000000fffff984 */ /* 0x000fe20000000800 */
[----:B------:R2:W-:Y:S06]  /*3820*/  MEMBAR.ALL.CTA ;  /* 0x0000000000007992 */ /* 0x0005ec0000008000 */
[----:B--2---:R-:W2:Y:S01]  /*3830*/  FENCE.VIEW.ASYNC.S ;  /* 0x00000000000073c6 */ /* 0x004ea20000000000 */
[----:B------:R-:W-:-:S04]  /*3840*/  PRMT R0, RZ, 0x654, R0 ;  /* 0x00000654ff007816 */ /* 0x000fc80000000000 */
[----:B--2---:R2:W-:Y:S01]  /*3850*/  SYNCS.ARRIVE.TRANS64.RED.A1T0 RZ, [R0+URZ], RZ ;  /* 0x000000ff00ff79a7 */ /* 0x0045e200081004ff */
[----:B-1----:R-:W-:Y:S01]  /*3860*/  LOP3.LUT P1, RZ, R6, 0x1, RZ, 0xc0, !PT ;  /* 0x0000000106ff7812 */ /* 0x002fe2000782c0ff */
[----:B--2---:R-:W-:-:S12]  /*3870*/  BRA.U UP3, `(.L_x_68) ;  /* 0x0000000103cc7547 */ /* 0x004fd8000b800000 */
[----:B------:R-:W1:Y:S01]  /*3880*/  LDCU UR4, c[0x0][0x38c] ;  /* 0x00007180ff0477ac */ /* 0x000e620008000800 */
[----:B------:R-:W-:Y:S02]  /*3890*/  PLOP3.LUT P2, PT, PT, PT, PT, 0x80, 0x8 ;  /* 0x000000000008781c */ /* 0x000fe40003f4f070 */
[----:B------:R-:W-:Y:S01]  /*38a0*/  SHF.L.U32 R4, R9, 0x1f, RZ ;  /* 0x0000001f09047819 */ /* 0x000fe200000006ff */
[----:B------:R-:W-:Y:S02]  /*38b0*/  ULEA UR19, UR20, UR13, 0x3 ;  /* 0x0000000d14137291 */ /* 0x000fe4000f8e18ff */
[----:B-1----:R-:W-:-:S06]  /*38c0*/  UISETP.GE.AND UP0, UPT, UR4, 0x1, UPT ;  /* 0x000000010400788c */ /* 0x002fcc000bf06270 */
[----:B------:R-:W-:-:S05]  /*38d0*/  PLOP3.LUT P0, PT, PT, PT, UP0, 0x80, 0x8 ;  /* 0x000000000008781c */ /* 0x000fca0003f0f008 */
[----:B------:R-:W-:-:S08]  /*38e0*/  @UP0 ULEA UR4, UR10, UR13, 0x3 ;  /* 0x0000000d0a040291 */ /* 0x000fd0000f8e18ff */
[----:B------:R-:W-:-:S04]  /*38f0*/  @P0 SHF.L.U32 R0, R2, 0x1f, RZ ;  /* 0x0000001f02000819 */ /* 0x000fc800000006ff */
[----:B------:R1:W2:Y:S01]  /*3900*/  @P0 SYNCS.PHASECHK.TRANS64.TRYWAIT P2, [UR4], R0 ;  /* 0x00000000ff0005a7 */ /* 0x0002a20008041104 */
[----:B------:R-:W3:Y:S02]  /*3910*/  SYNCS.PHASECHK.TRANS64.TRYWAIT P0, [UR19+0xb0], R4 ;  /* 0x0000b004ff0075a7 */ /* 0x000ee40008001113 */
[----:B-123--:R-:W-:Y:S05]  /*3920*/  @!P0 BRA `(.L_x_69) ;  /* 0x0000004800a88947 */ /* 0x00efea0003800000 */
.L_x_143:
[----:B------:R-:W-:Y:S01]  /*3930*/  UMOV UR14, UR11 ;  /* 0x0000000b000e7c82 */ /* 0x000fe20008000000 */
[----:B------:R-:W-:Y:S05]  /*3940*/  BRA.U !UP0, `(.L_x_70) ;  /* 0x0000000108887547 */ /* 0x000fea000b800000 */
[----:B------:R-:W-:Y:S02]  /*3950*/  UIADD3 UR14, UPT, UPT, UR25, UR11, URZ ;  /* 0x0000000b190e7290 */ /* 0x000fe4000fffe0ff */
[----:B------:R-:W-:Y:S02]  /*3960*/  ULEA UR15, UR20, UR26, 0x6 ;  /* 0x0000001a140f7291 */ /* 0x000fe4000f8e30ff */
[----:B------:R-:W-:Y:S01]  /*3970*/  UPLOP3.LUT UP2, UPT, UPT, UPT, UPT, 0x40, 0x4 ;  /* 0x000000000004789c */ /* 0x000fe20003f4e870 */
[----:B------:R-:W-:Y:S01]  /*3980*/  UMOV UR12, UR21 ;  /* 0x00000015000c7c82 */ /* 0x000fe20008000000 */
[----:B------:R-:W-:-:S09]  /*3990*/  UMOV UR5, UR10 ;  /* 0x0000000a00057c82 */ /* 0x000fd20008000000 */
.L_x_73:
[----:B--2---:R-:W-:Y:S01]  /*39a0*/  ULEA UR6, UR5, UR13, 0x3 ;  /* 0x0000000d05067291 */ /* 0x004fe2000f8e18ff */
[----:B---3--:R-:W-:Y:S11]  /*39b0*/  @P2 BRA `(.L_x_71) ;  /* 0x00000000000c2947 */ /* 0x008ff60003800000 */
[----:B-1----:R-:W-:Y:S04]  /*39c0*/  SHF.L.U32 R4, R2, 0x1f, RZ ;  /* 0x0000001f02047819 */ /* 0x002fe800000006ff */
[----:B------:R-:W1:Y:S02]  /*39d0*/  SYNCS.PHASECHK.TRANS64.TRYWAIT P0, [UR6], R4 ;  /* 0x00000004ff0075a7 */ /* 0x000e640008001106 */
[----:B-1----:R-:W-:Y:S05]  /*39e0*/  @!P0 BRA `(.L_x_72) ;  /* 0x0000004800908947 */ /* 0x002fea0003800000 */
.L_x_71:
[----:B------:R-:W-:Y:S01]  /*39f0*/  UISETP.NE.AND UP0, UPT, UR12, 0x1, UPT ;  /* 0x000000010c00788c */ /* 0x000fe2000bf05270 */
[----:B------:R-:W-:Y:S01]  /*3a00*/  PLOP3.LUT P2, PT, PT, PT, PT, 0x80, 0x8 ;  /* 0x000000000008781c */ /* 0x000fe20003f4f070 */
[----:B------:R-:W-:Y:S02]  /*3a10*/  UIADD3 UR4, UPT, UPT, UR5, 0x1, URZ ;  /* 0x0000000105047890 */ /* 0x000fe4000fffe0ff */
[----:B------:R-:W-:Y:S02]  /*3a20*/  ULEA UR8, UR5, UR18, 0x7 ;  /* 0x0000001205087291 */ /* 0x000fe4000f8e38ff */
[----:B------:R-:W-:Y:S01]  /*3a30*/  UISETP.NE.AND UP1, UPT, UR4, 0x4, UPT ;  /* 0x000000040400788c */ /* 0x000fe2000bf25270 */
[----:B------:R-:W-:Y:S01]  /*3a40*/  PLOP3.LUT P0, PT, PT, PT, UP0, 0x80, 0x8 ;  /* 0x000000000008781c */ /* 0x000fe20003f0f008 */
[----:B------:R-:W-:Y:S02]  /*3a50*/  UIADD3 UR11, UPT, UPT, UR11, 0x1, URZ ;  /* 0x000000010b0b7890 */ /* 0x000fe4000fffe0ff */
[----:B------:R-:W-:Y:S02]  /*3a60*/  USEL UR7, URZ, 0x1, UP1 ;  /* 0x00000001ff077887 */ /* 0x000fe40008800000 */
[----:B------:R-:W-:Y:S01]  /*3a70*/  USEL UR10, UR4, URZ, UP1 ;  /* 0x000000ff040a7287 */ /* 0x000fe20008800000 */
[----:B------:R-:W-:Y:S01]  /*3a80*/  UMOV UR9, 0xc0004010 ;  /* 0xc000401000097882 */ /* 0x000fe20000000000 */
[----:B------:R-:W-:Y:S02]  /*3a90*/  UIADD3 UR12, UPT, UPT, UR12, -0x1, URZ ;  /* 0xffffffff0c0c7890 */ /* 0x000fe4000fffe0ff */
[----:B------:R-:W-:Y:S01]  /*3aa0*/  LOP3.LUT R2, R2, UR7, RZ, 0x3c, !PT ;  /* 0x0000000702027c12 */ /* 0x000fe2000f8e3cff */
[----:B------:R-:W-:Y:S01]  /*3ab0*/  @UP0 ULEA UR4, UR10, UR13, 0x3 ;  /* 0x0000000d0a040291 */ /* 0x000fe2000f8e18ff */
[----:B------:R-:W-:Y:S02]  /*3ac0*/  UMOV UR7, 0xc0004010 ;  /* 0xc000401000077882 */ /* 0x000fe40000000000 */
[----:B-1----:R-:W-:Y:S01]  /*3ad0*/  @P0 SHF.L.U32 R0, R2, 0x1f, RZ ;  /* 0x0000001f02000819 */ /* 0x002fe200000006ff */
[----:B------:R-:W-:Y:S05]  /*3ae0*/  UISETP.NE.AND UP0, UPT, UR11, UR14, UPT ;  /* 0x0000000e0b00728c */ /* 0x000fea000bf05270 */
[----:B------:R2:W3:Y:S01]  /*3af0*/  @P0 SYNCS.PHASECHK.TRANS64.TRYWAIT P2, [UR4], R0 ;  /* 0x00000000ff0005a7 */ /* 0x0004e20008041104 */
[----:B------:R-:W-:Y:S02]  /*3b00*/  UIADD3 UR4, UPT, UPT, UR6, 0x20, URZ ;  /* 0x0000002006047890 */ /* 0x000fe4000fffe0ff */
[----:B------:R-:W-:Y:S03]  /*3b10*/  ULEA UR6, UR5, UR17, 0x7 ;  /* 0x0000001105067291 */ /* 0x000fe6000f8e38ff */
[----:B------:R-:W-:Y:S06]  /*3b20*/  UMOV UR5, UR10 ;  /* 0x0000000a00057c82 */ /* 0x000fec0008000000 */
[----:B------:R2:W-:Y:S01]  /*3b30*/  UTCIMMA.2CTA gdesc[UR6], gdesc[UR8], tmem[UR15], tmem[UR22], idesc[UR23], UP2 ;  /* 0x00ff1608060075ea */ /* 0x0005e2000920010f */
[----:B------:R-:W-:Y:S01]  /*3b40*/  UPLOP3.LUT UP2, UPT, UPT, UPT, UPT, 0x80, 0x8 ;  /* 0x000000000008789c */ /* 0x000fe20003f4f070 */
[----:B------:R2:W-:Y:S01]  /*3b50*/  UTCBAR.2CTA.MULTICAST [UR4], URZ, UR16 ;  /* 0x000000ff040073e9 */ /* 0x0005e20008200810 */
[----:B------:R-:W-:Y:S09]  /*3b60*/  BRA.U UP0, `(.L_x_73) ;  /* 0xfffffffd008c7547 */ /* 0x000ff2000b83ffff */
.L_x_70:
[----:B--2---:R-:W-:Y:S01]  /*3b70*/  UIADD3 UR4, UPT, UPT, UR19, 0x90, URZ ;  /* 0x0000009013047890 */ /* 0x004fe2000fffe0ff */
[----:B------:R-:W-:-:S08]  /*3b80*/  UMOV UR11, UR14 ;  /* 0x0000000e000b7c82 */ /* 0x000fd00008000000 */
[----:B------:R2:W-:Y:S01]  /*3b90*/  UTCBAR.2CTA.MULTICAST [UR4], URZ, UR24 ;  /* 0x000000ff040073e9 */ /* 0x0005e20008200818 */
[----:B------:R-:W-:Y:S02]  /*3ba0*/  NOP ;  /* 0x0000000000007918 */ /* 0x000fe40000000000 */
.L_x_68:
[----:B--2---:R-:W-:Y:S01]  /*3bb0*/  UIADD3 UR4, UPT, UPT, UR20, 0x1, URZ ;  /* 0x0000000114047890 */ /* 0x004fe2000fffe0ff */
[----:B------:R-:W-:-:S03]  /*3bc0*/  ISETP.NE.AND P0, PT, R8, 0x2, PT ;  /* 0x000000020800780c */ /* 0x000fc60003f05270 */
[----:B------:R-:W-:Y:S01]  /*3bd0*/  UISETP.NE.AND UP0, UPT, UR4, 0x4, UPT ;  /* 0x000000040400788c */ /* 0x000fe2000bf05270 */
[----:B-1----:R-:W-:Y:S02]  /*3be0*/  SEL R0, RZ, 0x1, P0 ;  /* 0x00000001ff007807 */ /* 0x002fe40000000000 */
[----:B------:R-:W-:Y:S01]  /*3bf0*/  SEL R8, R8, RZ, P0 ;  /* 0x000000ff08087207 */ /* 0x000fe20000000000 */
[----:B------:R-:W-:Y:S01]  /*3c00*/  USEL UR5, URZ, 0x1, UP0 ;  /* 0x00000001ff057887 */ /* 0x000fe20008000000 */
[----:B------:R-:W-:Y:S01]  /*3c10*/  LOP3.LUT R3, R3, R0, RZ, 0x3c, !PT ;  /* 0x0000000003037212 */ /* 0x000fe200078e3cff */
[----:B------:R-:W-:-:S04]  /*3c20*/  USEL UR20, UR4, URZ, UP0 ;  /* 0x000000ff04147287 */ /* 0x000fc80008000000 */
[----:B------:R-:W-:Y:S01]  /*3c30*/  LOP3.LUT R9, R9, UR5, RZ, 0x3c, !PT ;  /* 0x0000000509097c12 */ /* 0x000fe2000f8e3cff */
[----:B------:R-:W-:Y:S07]  /*3c40*/  @P1 BRA `(.L_x_74) ;  /* 0xfffffff800c41947 */ /* 0x000fee000383ffff */
[----:B------:R-:W1:Y:S01]  /*3c50*/  S2UR UR8, SR_CgaCtaId ;  /* 0x00000000000879c3 */ /* 0x000e620000008800 */
[----:B------:R-:W-:Y:S01]  /*3c60*/  ELECT P0, URZ, PT ;  /* 0x0000000000ff782f */ /* 0x000fe20003800000 */
[----:B------:R-:W-:Y:S01]  /*3c70*/  HFMA2 R0, -RZ, RZ, 0, 5.9604644775390625e-08 ;  /* 0x00000001ff007431 */ /* 0x000fe200000001ff */
[----:B------:R-:W-:-:S05]  /*3c80*/  UMOV UR4, 0x40 ;  /* 0x0000004000047882 */ /* 0x000fca0000000000 */
[----:B------:R-:W-:Y:S01]  /*3c90*/  UVIRTCOUNT.DEALLOC.SMPOOL 0x80 ;  /* 0x000000800000784c */ /* 0x000fe20000000000 */
[----:B------:R-:W-:Y:S02]  /*3ca0*/  UISETP.NE.AND UP1, UPT, UR27, URZ, UPT ;  /* 0x000000ff1b00728c */ /* 0x000fe4000bf25270 */
[----:B-1----:R-:W-:-:S09]  /*3cb0*/  ULEA UR8, UR8, UR4, 0x18 ;  /* 0x0000000408087291 */ /* 0x002fd2000f8ec0ff */
[----:B------:R1:W-:Y:S01]  /*3cc0*/  @P0 STS.U8 [UR8+0x1c], R0 ;  /* 0x00001c00ff000988 */ /* 0x0003e20008000008 */
[----:B------:R-:W-:Y:S05]  /*3cd0*/  BRA.U UP1, `(.L_x_75) ;  /* 0x0000000101a07547 */ /* 0x000fea000b800000 */
[----:B------:R-:W-:Y:S01]  /*3ce0*/  UIADD3 UR7, UPT, UPT, UR13, 0xb0, URZ ;  /* 0x000000b00d077890 */ /* 0x000fe2000fffe0ff */
[----:B------:R-:W-:-:S03]  /*3cf0*/  SHF.L.U32 R2, R9, 0x1f, RZ ;  /* 0x0000001f09027819 */ /* 0x000fc600000006ff */
[----:B------:R-:W-:-:S09]  /*3d00*/  ULEA UR4, UR20, UR7, 0x3 ;  /* 0x0000000714047291 */ /* 0x000fd2000f8e18ff */
[----:B------:R-:W2:Y:S02]  /*3d10*/  SYNCS.PHASECHK.TRANS64.TRYWAIT P0, [UR4], R2 ;  /* 0x00000002ff0075a7 */ /* 0x000ea40008001104 */
[----:B--2---:R-:W-:Y:S05]  /*3d20*/  @!P0 BRA `(.L_x_76) ;  /* 0x0000004400d88947 */ /* 0x004fea0003800000 */
.L_x_146:
        /* <DEDUP_REMOVED lines=9> */
.L_x_148:
        /* <DEDUP_REMOVED lines=9> */
.L_x_150:
[----:B------:R-:W-:-:S04]  /*3e50*/  UIADD3 UR4, UPT, UPT, UR4, 0x1, URZ ;  /* 0x0000000104047890 */ /* 0x000fc8000fffe0ff */
[----:B------:R-:W-:-:S04]  /*3e60*/  UISETP.NE.AND UP0, UPT, UR4, 0x4, UPT ;  /* 0x000000040400788c */ /* 0x000fc8000bf05270 */
[----:B------:R-:W-:Y:S02]  /*3e70*/  USEL UR5, URZ, 0x1, UP0 ;  /* 0x00000001ff057887 */ /* 0x000fe40008000000 */
[----:B------:R-:W-:-:S04]  /*3e80*/  USEL UR4, UR4, URZ, UP0 ;  /* 0x000000ff04047287 */ /* 0x000fc80008000000 */
[----:B------:R-:W-:Y:S01]  /*3e90*/  ULEA UR4, UR4, UR7, 0x3 ;  /* 0x0000000704047291 */ /* 0x000fe2000f8e18ff */
[----:B------:R-:W-:-:S04]  /*3ea0*/  LOP3.LUT R2, R2, UR5, RZ, 0x3c, !PT ;  /* 0x0000000502027c12 */ /* 0x000fc8000f8e3cff */
[----:B------:R-:W-:Y:S01]  /*3eb0*/  SHF.L.U32 R2, R2, 0x1f, RZ ;  /* 0x0000001f02027819 */ /* 0x000fe200000006ff */
[----:B-1----:R-:W-:-:S04]  /*3ec0*/  IMAD.U32 R0, RZ, RZ, UR4 ;  /* 0x00000004ff007e24 */ /* 0x002fc8000f8e00ff */
[----:B------:R1:W2:Y:S03]  /*3ed0*/  SYNCS.PHASECHK.TRANS64.TRYWAIT P0, [R0+URZ], R2 ;  /* 0x00000002000075a7 */ /* 0x0002a600080011ff */
[----:B--2---:R-:W-:Y:S05]  /*3ee0*/  @!P0 NANOSLEEP.SYNCS 0x989680 ;  /* 0x009896800000895d */ /* 0x004fea0003900000 */
[----:B------:R-:W2:Y:S02]  /*3ef0*/  @!P0 SYNCS.PHASECHK.TRANS64 P0, [R0+URZ], R2 ;  /* 0x00000002000085a7 */ /* 0x000ea400080010ff */
[----:B--2---:R-:W-:Y:S05]  /*3f00*/  @P0 BRA `(.L_x_79) ;  /* 0x0000000000200947 */ /* 0x004fea0003800000 */
.L_x_80:
[----:B--2---:R2:W4:Y:S02]  /*3f10*/  SYNCS.PHASECHK.TRANS64.TRYWAIT P0, [R0+URZ], R2 ;  /* 0x00000002000075a7 */ /* 0x00452400080011ff */
[----:B----4-:R-:W-:Y:S05]  /*3f20*/  @!P0 NANOSLEEP.SYNCS 0x989680 ;  /* 0x009896800000895d */ /* 0x010fea0003900000 */
[----:B------:R-:W4:Y:S02]  /*3f30*/  @!P0 SYNCS.PHASECHK.TRANS64 P0, [R0+URZ], R2 ;  /* 0x00000002000085a7 */ /* 0x000f2400080010ff */
[----:B----4-:R-:W-:Y:S05]  /*3f40*/  @!P0 BRA `(.L_x_80) ;  /* 0xfffffffc00f08947 */ /* 0x010fea000383ffff */
[----:B------:R-:W-:Y:S05]  /*3f50*/  BRA `(.L_x_79) ;  /* 0x00000000000c7947 */ /* 0x000fea0003800000 */
.L_x_75:
[----:B------:R-:W-:-:S04]  /*3f60*/  UIADD3 UR4, UPT, UPT, UR13, 0xf0, URZ ;  /* 0x000000f00d047890 */ /* 0x000fc8000fffe0ff */
[----:B------:R-:W-:-:S09]  /*3f70*/  UPRMT UR4, UR28, 0x654, UR4 ;  /* 0x000006541c047896 */ /* 0x000fd20008000004 */
[----:B------:R-:W-:Y:S03]  /*3f80*/  SYNCS.ARRIVE.TRANS64.RED.A1T0 RZ, [UR4], RZ ;  /* 0x000000ffffff79a7 */ /* 0x000fe60008100404 */
.L_x_79:
[----:B-12---:R-:W-:Y:S01]  /*3f90*/  SHF.L.U32 R2, RZ, 0x1f, RZ ;  /* 0x0000001fff027819 */ /* 0x006fe200000006ff */
[----:B------:R-:W-:Y:S01]  /*3fa0*/  UIADD3 UR4, UPT, UPT, UR13, 0xf0, URZ ;  /* 0x000000f00d047890 */ /* 0x000fe2000fffe0ff */
[----:B------:R-:W-:Y:S02]  /*3fb0*/  PLOP3.LUT P0, PT, PT, PT, UP1, 0x80, 0x8 ;  /* 0x000000000008781c */ /* 0x000fe40003f0f018 */
[----:B------:R-:W1:Y:S02]  /*3fc0*/  SYNCS.PHASECHK.TRANS64.TRYWAIT P1, [UR13+0xf0], R2 ;  /* 0x0000f002ff0075a7 */ /* 0x000e64000802110d */
[----:B-1----:R-:W-:Y:S09]  /*3fd0*/  @!P1 BRA `(.L_x_81) ;  /* 0x0000004400749947 */ /* 0x002ff20003800000 */
.L_x_152:
[----:B------:R-:W-:Y:S01]  /*3fe0*/  @!UP1 UPRMT UR4, UR28, 0x654, UR4 ;  /* 0x000006541c049896 */ /* 0x000fe20008000004 */
[----:B------:R-:W-:Y:S01]  /*3ff0*/  UMOV UR5, 0xffff ;  /* 0x0000ffff00057882 */ /* 0x000fe20000000000 */
[----:B------:R-:W-:-:S07]  /*4000*/  UMOV UR6, 0x1 ;  /* 0x0000000100067882 */ /* 0x000fce0000000000 */
[----:B------:R-:W-:Y:S01]  /*4010*/  @!P0 SYNCS.ARRIVE.TRANS64.RED.A1T0 RZ, [UR4], RZ ;  /* 0x000000ffffff89a7 */ /* 0x000fe20008100404 */
[----:B------:R-:W-:Y:S01]  /*4020*/  NOP ;  /* 0x0000000000007918 */ /* 0x000fe20000000000 */
[----:B-1----:R-:W1:Y:S01]  /*4030*/  LDS R0, [UR8+0x14] ;  /* 0x00001408ff007984 */ /* 0x002e620008000800 */
[----:B------:R-:W-:-:S04]  /*4040*/  ULOP3.LUT UR4, UR26, 0xffff, URZ, 0xc0, !UPT ;  /* 0x0000ffff1a047892 */ /* 0x000fc8000f8ec0ff */
[----:B------:R-:W-:-:S04]  /*4050*/  USHF.R.U32.HI UR4, URZ, 0x5, UR4 ;  /* 0x00000005ff047899 */ /* 0x000fc80008011604 */
[----:B------:R-:W-:Y:S02]  /*4060*/  USHF.L.U32 UR5, UR5, UR4, URZ ;  /* 0x0000000405057299 */ /* 0x000fe400080006ff */
[----:B------:R-:W-:-:S04]  /*4070*/  USHF.L.U32 UR4, UR6, UR4, URZ ;  /* 0x0000000406047299 */ /* 0x000fc800080006ff */
[----:B-1----:R-:W-:-:S04]  /*4080*/  LOP3.LUT R0, R0, UR5, RZ, 0xc0, !PT ;  /* 0x0000000500007c12 */ /* 0x002fc8000f8ec0ff */
[----:B------:R-:W-:-:S13]  /*4090*/  ISETP.NE.AND P0, PT, R0, UR5, PT ;  /* 0x0000000500007c0c */ /* 0x000fda000bf05270 */
[----:B------:R-:W-:Y:S05]  /*40a0*/  @P0 BRA `(.L_x_82) ;  /* 0x0000000000580947 */ /* 0x000fea0003800000 */
[----:B------:R-:W1:Y:S02]  /*40b0*/  LDS R0, [UR8+0x18] ;  /* 0x00001808ff007984 */ /* 0x000e640008000800 */
[----:B-1----:R-:W-:-:S04]  /*40c0*/  LOP3.LUT R0, R0, UR4, RZ, 0xc0, !PT ;  /* 0x0000000400007c12 */ /* 0x002fc8000f8ec0ff */
[----:B------:R-:W-:-:S13]  /*40d0*/  ISETP.NE.AND P0, PT, R0, UR4, PT ;  /* 0x0000000400007c0c */ /* 0x000fda000bf05270 */
[----:B------:R-:W-:Y:S05]  /*40e0*/  @P0 BRA `(.L_x_83) ;  /* 0x00000000003c0947 */ /* 0x000fea0003800000 */
[----:B------:R-:W1:Y:S01]  /*40f0*/  S2R R2, SR_LANEID ;  /* 0x0000000000027919 */ /* 0x000e620000000000 */
[----:B------:R-:W-:-:S06]  /*4100*/  ULOP3.LUT UR5, URZ, UR5, URZ, 0x33, !UPT ;  /* 0x00000005ff057292 */ /* 0x000fcc000f8e33ff */
[----:B------:R-:W-:-:S04]  /*4110*/  IMAD.U32 R0, RZ, RZ, UR5 ;  /* 0x00000005ff007e24 */ /* 0x000fc8000f8e00ff */
[----:B------:R2:W4:Y:S02]  /*4120*/  REDUX UR7, R0 ;  /* 0x00000000000773c4 */ /* 0x0005240000000000 */
[----:B------:R1:W-:Y:S01]  /*4130*/  UTCATOMSWS.AND URZ, UR5 ;  /* 0x0000000500ff79e3 */ /* 0x0003e20008000000 */
[----:B--2---:R-:W-:Y:S01]  /*4140*/  LOP3.LUT R0, RZ, UR4, RZ, 0x33, !PT ;  /* 0x00000004ff007c12 */ /* 0x004fe2000f8e33ff */
[----:B------:R-:W-:Y:S02]  /*4150*/  VOTEU.ANY UR4, UPT, PT ;  /* 0x0000000000047886 */ /* 0x000fe400038e0100 */
[----:B------:R-:W-:Y:S02]  /*4160*/  UFLO.U32 UR4, UR4 ;  /* 0x00000004000472bd */ /* 0x000fe400080e0000 */
[----:B------:R-:W2:Y:S04]  /*4170*/  REDUX UR6, R0 ;  /* 0x00000000000673c4 */ /* 0x000ea80000000000 */
[----:B-1----:R-:W-:-:S02]  /*4180*/  ISETP.EQ.U32.AND P0, PT, R2, UR4, PT ;  /* 0x0000000402007c0c */ /* 0x002fc4000bf02070 */
[----:B----4-:R-:W-:-:S11]  /*4190*/  MOV R2, UR7 ;  /* 0x0000000700027c02 */ /* 0x010fd60008000f00 */
[----:B------:R1:W-:Y:S01]  /*41a0*/  @P0 ATOMS.AND RZ, [UR8+0x14], R2 ;  /* 0x00001402ffff098c */ /* 0x0003e2000a800008 */
[----:B--2---:R-:W-:-:S05]  /*41b0*/  IMAD.U32 R0, RZ, RZ, UR6 ;  /* 0x00000006ff007e24 */ /* 0x004fca000f8e00ff */
[----:B------:R1:W-:Y:S01]  /*41c0*/  @P0 ATOMS.AND RZ, [UR8+0x18], R0 ;  /* 0x00001800ffff098c */ /* 0x0003e2000a800008 */
[----:B------:R-:W-:Y:S05]  /*41d0*/  BRA `(.L_x_84) ;  /* 0x0000000000147947 */ /* 0x000fea0003800000 */
.L_x_83:
[----:B------:R-:W-:Y:S02]  /*41e0*/  MOV R2, 0x4200 ;  /* 0x0000420000027802 */ /* 0x000fe40000000f00 */
[----:B---3-5:R-:W-:Y:S05]  /*41f0*/  CALL.REL.NOINC `($__internal_0_$__cuda_sm10x_tcgen05_guardrail_trap_col_being_dealloced_not_returned_by_alloc) ;  /* 0x0000004400c87944 */ /* 0x028fea0003c00000 */
[----:B------:R-:W-:Y:S05]  /*4200*/  BRA `(.L_x_84) ;  /* 0x0000000000087947 */ /* 0x000fea0003800000 */
.L_x_82:
[----:B------:R-:W-:Y:S02]  /*4210*/  MOV R2, 0x4230 ;  /* 0x0000423000027802 */ /* 0x000fe40000000f00 */
[----:B---3-5:R-:W-:Y:S05]  /*4220*/  CALL.REL.NOINC `($__internal_2_$__cuda_sm10x_tcgen05_guardrail_trap_unallocated_columns_being_dealloced) ;  /* 0x0000004400d47944 */ /* 0x028fea0003c00000 */
.L_x_84:
[----:B------:R-:W-:Y:S01]  /*4230*/  NOP ;  /* 0x0000000000007918 */ /* 0x000fe20000000000 */
[----:B------:R-:W-:Y:S05]  /*4240*/  EXIT ;  /* 0x000000000000794d */ /* 0x000fea0003800000 */
.L_x_55:
[----:B------:R-:W-:-:S09]  /*4250*/  UISETP.NE.OR UP0, UPT, UR25, 0x3, !UP3 ;  /* 0x000000031900788c */ /* 0x000fd2000df05670 */
[----:B------:R-:W-:Y:S05]  /*4260*/  BRA.U UP0, `(.L_x_85) ;  /* 0x0000000d00b47547 */ /* 0x000fea000b800000 */
[----:B------:R-:W1:Y:S01]  /*4270*/  LDCU UR31, c[0x0][0x370] ;  /* 0x00006e00ff1f77ac */ /* 0x000e620008000800 */
[----:B------:R-:W2:Y:S01]  /*4280*/  LDC.64 R16, c[0x0][0x348] ;  /* 0x0000d200ff107b82 */ /* 0x000ea20000000a00 */
[----:B------:R-:W-:Y:S02]  /*4290*/  HFMA2 R13, -RZ, RZ, 0, 0 ;  /* 0x00000000ff0d7431 */ /* 0x000fe400000001ff */
[----:B------:R-:W-:Y:S01]  /*42a0*/  IMAD.MOV.U32 R15, RZ, RZ, 0x1 ;  /* 0x00000001ff0f7424 */ /* 0x000fe200078e00ff */
[----:B------:R-:W1:Y:S01]  /*42b0*/  LDCU.128 UR32, c[0x0][0xb10] ;  /* 0x00016200ff2077ac */ /* 0x000e620008000c00 */
[----:B------:R-:W-:Y:S01]  /*42c0*/  IMAD.MOV.U32 R14, RZ, RZ, RZ ;  /* 0x000000ffff0e7224 */ /* 0x000fe200078e00ff */
[----:B------:R-:W-:Y:S01]  /*42d0*/  MOV R7, 0x1000 ;  /* 0x0000100000077802 */ /* 0x000fe20000000f00 */
[----:B------:R-:W3:Y:S01]  /*42e0*/  LDCU UR30, c[0x0][0x374] ;  /* 0x00006e80ff1e77ac */ /* 0x000ee20008000800 */
[----:B------:R-:W4:Y:S01]  /*42f0*/  LDC.64 R2, c[0x0][0x888] ;  /* 0x00022200ff027b82 */ /* 0x000f220000000a00 */
[----:B------:R-:W3:Y:S01]  /*4300*/  LDCU UR15, c[0x0][0xb0c] ;  /* 0x00016180ff0f77ac */ /* 0x000ee20008000800 */
[----:B------:R-:W2:Y:S06]  /*4310*/  LDCU UR40, c[0x0][0xb20] ;  /* 0x00016400ff2877ac */ /* 0x000eac0008000800 */
[----:B------:R-:W4:Y:S01]  /*4320*/  LDC.64 R4, c[0x0][0x890] ;  /* 0x00022400ff047b82 */ /* 0x000f220000000a00 */
[----:B------:R-:W2:Y:S01]  /*4330*/  LDCU UR4, c[0x0][0xb30] ;  /* 0x00016600ff0477ac */ /* 0x000ea20008000800 */
[----:B------:R-:W-:Y:S01]  /*4340*/  UMOV UR21, 0x400 ;  /* 0x0000040000157882 */ /* 0x000fe20000000000 */
[----:B-1----:R-:W-:-:S02]  /*4350*/  UIMAD.WIDE.U32 UR6, UR31, UR32, URZ ;  /* 0x000000201f0672a5 */ /* 0x002fc4000f8e00ff */
[----:B---3--:R-:W-:Y:S02]  /*4360*/  UIMAD.WIDE.U32 UR8, UR30, UR35, URZ ;  /* 0x000000231e0872a5 */ /* 0x008fe4000f8e00ff */
[----:B------:R-:W-:Y:S02]  /*4370*/  ULEA UR21, UR46, UR21, 0x18 ;  /* 0x000000152e157291 */ /* 0x000fe4000f8ec0ff */
[----:B------:R-:W-:Y:S02]  /*4380*/  UPLOP3.LUT UP3, UPT, UPT, UPT, UPT, 0x40, 0x4 ;  /* 0x000000000004789c */ /* 0x000fe40003f6e870 */
[----:B------:R-:W-:Y:S01]  /*4390*/  UIADD3 UR37, UPT, UPT, UR21, 0x48, URZ ;  /* 0x0000004815257890 */ /* 0x000fe2000fffe0ff */
[----:B------:R-:W-:Y:S01]  /*43a0*/  UMOV UR6, UR7 ;  /* 0x0000000700067c82 */ /* 0x000fe20008000000 */
[----:B------:R-:W-:Y:S01]  /*43b0*/  UMOV UR38, UR9 ;  /* 0x0000000900267c82 */ /* 0x000fe20008000000 */
[----:B------:R-:W-:Y:S02]  /*43c0*/  UISETP.GE.AND UP0, UPT, UR42, 0x1, UPT ;  /* 0x000000012a00788c */ /* 0x000fe4000bf06270 */
[----:B------:R-:W-:Y:S01]  /*43d0*/  UISETP.NE.AND UP4, UPT, UR42, 0x1, UPT ;  /* 0x000000012a00788c */ /* 0x000fe2000bf85270 */
[----:B------:R-:W1:Y:S01]  /*43e0*/  LDCU.64 UR22, c[0x0][0xb28] ;  /* 0x00016500ff1677ac */ /* 0x000e620008000a00 */
[----:B------:R-:W-:-:S02]  /*43f0*/  UISETP.NE.AND UP6, UPT, UR15, 0x1, UPT ;  /* 0x000000010f00788c */ /* 0x000fc4000bfc5270 */
[----:B------:R-:W-:Y:S02]  /*4400*/  UISETP.NE.AND UP5, UPT, UR34, 0x1, UPT ;  /* 0x000000012200788c */ /* 0x000fe4000bfa5270 */
[----:B------:R-:W-:Y:S02]  /*4410*/  UIADD3 UR25, UPT, UPT, UR21, 0x40, URZ ;  /* 0x0000004015197890 */ /* 0x000fe4000fffe0ff */
[----:B------:R-:W-:Y:S02]  /*4420*/  UPRMT UR37, UR46, 0x654, UR37 ;  /* 0x000006542e257896 */ /* 0x000fe40008000025 */
[----:B------:R-:W-:Y:S02]  /*4430*/  USHF.R.U32.HI UR39, URZ, UR33, UR6 ;  /* 0x00000021ff277299 */ /* 0x000fe40008011606 */
[----:B--2---:R-:W-:Y:S02]  /*4440*/  USHF.R.U32.HI UR38, URZ, UR40, UR38 ;  /* 0x00000028ff267299 */ /* 0x004fe40008011626 */
[----:B------:R-:W-:-:S11]  /*4450*/  UISETP.NE.AND UP2, UPT, UR4, 0x1, UPT ;  /* 0x000000010400788c */ /* 0x000fd6000bf45270 */
.L_x_94:
[C---:B------:R-:W-:Y:S02]  /*4460*/  LEA R12, R14.reuse, UR21, 0x3 ;  /* 0x000000150e0c7c11 */ /* 0x040fe4000f8e18ff */
[----:B------:R-:W-:Y:S02]  /*4470*/  SHF.L.U32 R0, R13, 0x1f, RZ ;  /* 0x0000001f0d007819 */ /* 0x000fe400000006ff */
[----:B------:R-:W-:Y:S02]  /*4480*/  LEA R8, R14, UR21, 0x4 ;  /* 0x000000150e087c11 */ /* 0x000fe4000f8e20ff */
[----:B--2---:R-:W2:Y:S02]  /*4490*/  SYNCS.PHASECHK.TRANS64.TRYWAIT P0, [R12+URZ+0x70], R0 ;  /* 0x000070000c0075a7 */ /* 0x004ea400080011ff */
[----:B--2---:R-:W-:Y:S05]  /*44a0*/  @!P0 BRA `(.L_x_86) ;  /* 0x0000004000588947 */ /* 0x004fea0003800000 */
.L_x_153:
[----:B------:R-:W3:Y:S01]  /*44b0*/  LDS.128 R8, [R8+0x100] ;  /* 0x0001000008087984 */ /* 0x000ee20000000c00 */
[----:B------:R-:W-:Y:S01]  /*44c0*/  UISETP.GE.AND UP0, UPT, UR42, 0x1, UPT ;  /* 0x000000012a00788c */ /* 0x000fe2000bf06270 */
[----:B------:R-:W-:Y:S01]  /*44d0*/  @!PT LDS RZ, [RZ] ;  /* 0x00000000fffff984 */ /* 0x000fe20000000800 */
[----:B------:R-:W-:Y:S01]  /*44e0*/  @!PT LDS RZ, [RZ] ;  /* 0x00000000fffff984 */ /* 0x000fe20000000800 */
[----:B------:R-:W-:Y:S01]  /*44f0*/  @!PT LDS RZ, [RZ] ;  /* 0x00000000fffff984 */ /* 0x000fe20000000800 */
[----:B------:R-:W-:Y:S01]  /*4500*/  @!PT LDS RZ, [RZ] ;  /* 0x00000000fffff984 */ /* 0x000fe20000000800 */
[----:B------:R1:W-:Y:S06]  /*4510*/  MEMBAR.ALL.CTA ;  /* 0x0000000000007992 */ /* 0x0003ec0000008000 */
[----:B-1----:R-:W1:Y:S01]  /*4520*/  FENCE.VIEW.ASYNC.S ;  /* 0x00000000000073c6 */ /* 0x002e620000000000 */
[----:B---3--:R-:W-:Y:S11]  /*4530*/  LOP3.LUT P0, RZ, R10, 0x1, RZ, 0xc0, !PT ;  /* 0x000000010aff7812 */ /* 0x008ff6000780c0ff */
[----:B------:R-:W-:Y:S02]  /*4540*/  @!UPT UIADD3 URZ, UPT, UPT, URZ, URZ, URZ ;  /* 0x000000fffffff290 */ /* 0x000fe4000fffe0ff */
[----:B-1----:R-:W-:Y:S01]  /*4550*/  VOTEU.ANY UP1, P0 ;  /* 0x0000000000ff7886 */ /* 0x002fe20000020100 */
[----:B------:R-:W-:Y:S11]  /*4560*/  PLOP3.LUT P0, PT, PT, PT, UP1, 0x80, 0x8 ;  /* 0x000000000008781c */ /* 0x000ff60003f0f018 */
[----:B------:R-:W-:Y:S02]  /*4570*/  @!UPT UIADD3 URZ, UPT, UPT, URZ, URZ, URZ ;  /* 0x000000fffffff290 */ /* 0x000fe4000fffe0ff */
[----:B--2---:R-:W-:Y:S02]  /*4580*/  @P0 SHF.R.U32.HI R0, RZ, 0x10, R9 ;  /* 0x00000010ff000819 */ /* 0x004fe40000011609 */
[----:B------:R-:W-:Y:S02]  /*4590*/  @P0 MOV R6, R8 ;  /* 0x0000000800060202 */ /* 0x000fe40000000f00 */
[----:B------:R-:W-:Y:S01]  /*45a0*/  @P0 R2UR UR4, R0 ;  /* 0x00000000000402ca */ /* 0x000fe200000e0000 */
[----:B------:R-:W-:Y:S01]  /*45b0*/  VIADD R0, R12, 0x80 ;  /* 0x000000800c007836 */ /* 0x000fe20000000000 */
[----:B------:R-:W-:Y:S02]  /*45c0*/  @P0 LOP3.LUT R8, R9, 0xffff, RZ, 0xc0, !PT ;  /* 0x0000ffff09080812 */ /* 0x000fe400078ec0ff */
[----:B------:R-:W-:Y:S02]  /*45d0*/  @P0 R2UR UR6, R6 ;  /* 0x00000000060602ca */ /* 0x000fe400000e0000 */
[----:B------:R-:W-:Y:S02]  /*45e0*/  PRMT R0, RZ, 0x654, R0 ;  /* 0x00000654ff007816 */ /* 0x000fe40000000000 */
[----:B------:R-:W-:Y:S02]  /*45f0*/  @P0 R2UR UR5, R8 ;  /* 0x00000000080502ca */ /* 0x000fe400000e0000 */
[----:B------:R1:W-:Y:S03]  /*4600*/  SYNCS.ARRIVE.TRANS64.RED.A1T0 RZ, [R0+URZ], RZ ;  /* 0x000000ff00ff79a7 */ /* 0x0003e600081004ff */
[----:B------:R-:W-:Y:S04]  /*4610*/  @UP1 UMOV UR29, UR4 ;  /* 0x00000004001d1c82 */ /* 0x000fe80008000000 */
[----:B------:R-:W-:Y:S04]  /*4620*/  @UP1 UMOV UR14, UR6 ;  /* 0x00000006000e1c82 */ /* 0x000fe80008000000 */
[----:B------:R-:W-:Y:S01]  /*4630*/  @UP1 UMOV UR13, UR5 ;  /* 0x00000005000d1c82 */ /* 0x000fe20008000000 */
[----:B------:R-:W-:Y:S05]  /*4640*/  BRA.U !UP0, `(.L_x_87) ;  /* 0x0000000108a47547 */ /* 0x000fea000b800000 */
[----:B------:R-:W-:Y:S02]  /*4650*/  UIMAD.WIDE.U32 UR8, UR13, UR35, URZ ;  /* 0x000000230d0872a5 */ /* 0x000fe4000f8e00ff */
[----:B------:R-:W-:Y:S02]  /*4660*/  UIMAD.WIDE.U32 UR10, UR14, UR32, URZ ;  /* 0x000000200e0a72a5 */ /* 0x000fe4000f8e00ff */
[----:B------:R-:W-:Y:S02]  /*4670*/  USEL UR4, UR30, UR38, !UP5 ;  /* 0x000000261e047287 */ /* 0x000fe4000e800000 */
[----:B------:R-:W-:Y:S02]  /*4680*/  USEL UR7, UR31, UR39, !UP6 ;  /* 0x000000271f077287 */ /* 0x000fe4000f000000 */
[----:B------:R-:W-:Y:S02]  /*4690*/  UIMAD.WIDE.U32 UR16, UR4, UR22, URZ ;  /* 0x00000016041072a5 */ /* 0x000fe4000f8e00ff */
[----:B------:R-:W-:Y:S01]  /*46a0*/  UIMAD.WIDE.U32 UR18, UR7, UR22, URZ ;  /* 0x00000016071272a5 */ /* 0x000fe2000f8e00ff */
[----:B------:R-:W-:Y:S02]  /*46b0*/  UMOV UR5, UR9 ;  /* 0x0000000900057c82 */ /* 0x000fe40008000000 */
[----:B------:R-:W-:Y:S03]  /*46c0*/  USHF.R.U32.HI UR6, URZ, UR40, UR5 ;  /* 0x00000028ff067299 */ /* 0x000fe60008011605 */
[----:B------:R-:W-:Y:S01]  /*46d0*/  UMOV UR5, UR11 ;  /* 0x0000000b00057c82 */ /* 0x000fe20008000000 */
[----:B------:R-:W-:Y:S02]  /*46e0*/  USEL UR6, UR13, UR6, !UP5 ;  /* 0x000000060d067287 */ /* 0x000fe4000e800000 */
[----:B------:R-:W-:Y:S02]  /*46f0*/  USHF.R.U32.HI UR8, URZ, UR33, UR5 ;  /* 0x00000021ff087299 */ /* 0x000fe40008011605 */
[----:B------:R-:W-:Y:S01]  /*4700*/  UIMAD.WIDE.U32 UR10, UR6, UR22, URZ ;  /* 0x00000016060a72a5 */ /* 0x000fe2000f8e00ff */
[----:B------:R-:W-:Y:S02]  /*4710*/  UMOV UR5, UR17 ;  /* 0x0000001100057c82 */ /* 0x000fe40008000000 */
[----:B------:R-:W-:Y:S03]  /*4720*/  @UP4 USHF.R.U32.HI UR4, URZ, UR23, UR5 ;  /* 0x00000017ff044299 */ /* 0x000fe60008011605 */
[----:B------:R-:W-:Y:S01]  /*4730*/  UMOV UR5, UR19 ;  /* 0x0000001300057c82 */ /* 0x000fe20008000000 */
[----:B------:R-:W-:Y:S02]  /*4740*/  UIMAD UR4, UR42, UR4, URZ ;  /* 0x000000042a0472a4 */ /* 0x000fe4000f8e02ff */
[----:B------:R-:W-:Y:S02]  /*4750*/  @UP4 USHF.R.U32.HI UR7, URZ, UR23, UR5 ;  /* 0x00000017ff074299 */ /* 0x000fe40008011605 */
[----:B------:R-:W-:Y:S02]  /*4760*/  USEL UR5, UR14, UR8, !UP6 ;  /* 0x000000080e057287 */ /* 0x000fe4000f000000 */
[----:B------:R-:W-:Y:S02]  /*4770*/  UIMAD UR8, UR42, UR7, URZ ;  /* 0x000000072a0872a4 */ /* 0x000fe4000f8e02ff */
[----:B------:R-:W-:Y:S03]  /*4780*/  UISETP.GE.AND UP0, UPT, UR6, UR4, UPT ;  /* 0x000000040600728c */ /* 0x000fe6000bf06270 */
[----:B------:R-:W-:Y:S01]  /*4790*/  UMOV UR4, UR11 ;  /* 0x0000000b00047c82 */ /* 0x000fe20008000000 */
[----:B------:R-:W-:Y:S02]  /*47a0*/  UISETP.GE.OR UP0, UPT, UR5, UR8, UP0 ;  /* 0x000000080500728c */ /* 0x000fe40008706670 */
[----:B------:R-:W-:Y:S02]  /*47b0*/  USHF.R.U32.HI UR4, URZ, UR23, UR4 ;  /* 0x00000017ff047299 */ /* 0x000fe40008011604 */
[----:B------:R-:W-:Y:S02]  /*47c0*/  UIMAD.WIDE.U32 UR8, UR5, UR22, URZ ;  /* 0x00000016050872a5 */ /* 0x000fe4000f8e00ff */
[----:B------:R-:W-:Y:S04]  /*47d0*/  USEL UR10, UR6, UR4, !UP4 ;  /* 0x00000004060a7287 */ /* 0x000fe8000e000000 */
[----:B------:R-:W-:Y:S01]  /*47e0*/  UIADD3 UR11, UPT, UPT, -UR10, URZ, URZ ;  /* 0x000000ff0a0b7290 */ /* 0x000fe2000fffe1ff */
[----:B------:R-:W-:Y:S02]  /*47f0*/  @!UP0 UMOV UR4, UR9 ;  /* 0x0000000900048c82 */ /* 0x000fe40008000000 */
[----:B------:R-:W-:Y:S02]  /*4800*/  @!UP0 USHF.R.U32.HI UR4, URZ, UR23, UR4 ;  /* 0x00000017ff048299 */ /* 0x000fe40008011604 */
[----:B------:R-:W-:Y:S02]  /*4810*/  UIMAD UR8, UR42, UR11, UR6 ;  /* 0x0000000b2a0872a4 */ /* 0x000fe4000f8e0206 */
[----:B------:R-:W-:Y:S04]  /*4820*/  @!UP0 USEL UR4, UR5, UR4, !UP4 ;  /* 0x0000000405048287 */ /* 0x000fe8000e000000 */
[----:B------:R-:W-:Y:S02]  /*4830*/  @!UP0 UIMAD UR8, UR7, UR8, UR4 ;  /* 0x00000008070882a4 */ /* 0x000fe4000f8e0204 */
[----:B------:R-:W-:Y:S02]  /*4840*/  @!UP0 UIADD3 UR9, UPT, UPT, UR10, -UR4, URZ ;  /* 0x800000040a098290 */ /* 0x000fe4000fffe0ff */
[----:B------:R-:W-:Y:S02]  /*4850*/  UIADD3 UR4, UPT, UPT, -UR5, URZ, URZ ;  /* 0x000000ff05047290 */ /* 0x000fe4000fffe1ff */
[----:B------:R-:W-:Y:S02]  /*4860*/  UIADD3 UR7, UPT, UPT, -UR6, URZ, URZ ;  /* 0x000000ff06077290 */ /* 0x000fe4000fffe1ff */
[----:B------:R-:W-:Y:S02]  /*4870*/  @!UP0 UIMAD UR6, UR9, UR42, UR5 ;  /* 0x0000002a090682a4 */ /* 0x000fe4000f8e0205 */
[----:B------:R-:W-:Y:S02]  /*4880*/  UIMAD UR14, UR15, UR4, UR14 ;  /* 0x000000040f0e72a4 */ /* 0x000fe4000f8e020e */
[----:B------:R-:W-:Y:S01]  /*4890*/  UIMAD UR4, UR34, UR7, UR13 ;  /* 0x00000007220472a4 */ /* 0x000fe2000f8e020d */
[----:B------:R-:W-:Y:S02]  /*48a0*/  @!UP0 UMOV UR5, UR8 ;  /* 0x0000000800058c82 */ /* 0x000fe40008000000 */
[----:B------:R-:W-:Y:S02]  /*48b0*/  UIMAD UR14, UR5, UR15, UR14 ;  /* 0x0000000f050e72a4 */ /* 0x000fe4000f8e020e */
[----:B------:R-:W-:Y:S11]  /*48c0*/  UIMAD UR13, UR6, UR34, UR4 ;  /* 0x00000022060d72a4 */ /* 0x000ff6000f8e0204 */
[----:B------:R-:W-:Y:S01]  /*48d0*/  @!UPT UIADD3 URZ, UPT, UPT, URZ, URZ, URZ ;  /* 0x000000fffffff290 */ /* 0x000fe2000fffe0ff */
.L_x_87:
[----:B------:R-:W2:Y:S01]  /*48e0*/  @!UP2 LDCU.128 UR8, c[0x0][0xb10] ;  /* 0x00016200ff08a7ac */ /* 0x000ea20008000c00 */
[C---:B----4-:R-:W-:Y:S02]  /*48f0*/  ISETP.NE.U32.AND P1, PT, R4.reuse, RZ, PT ;  /* 0x000000ff0400720c */ /* 0x050fe40003f25070 */
[----:B------:R-:W-:Y:S02]  /*4900*/  ISETP.NE.U32.AND P0, PT, R4, RZ, PT ;  /* 0x000000ff0400720c */ /* 0x000fe40003f05070 */
[C---:B------:R-:W-:Y:S02]  /*4910*/  ISETP.NE.AND.EX P1, PT, R5.reuse, RZ, PT, P1 ;  /* 0x000000ff0500720c */ /* 0x040fe40003f25310 */
[----:B------:R-:W-:Y:S01]  /*4920*/  ISETP.NE.AND.EX P0, PT, R5, RZ, PT, P0 ;  /* 0x000000ff0500720c */ /* 0x000fe20003f05300 */
[----:B------:R-:W3:Y:S01]  /*4930*/  @!UP2 LDCU UR5, c[0x0][0xb0c] ;  /* 0x00016180ff05a7ac */ /* 0x000ee20008000800 */
[----:B------:R-:W-:Y:S01]  /*4940*/  SHF.L.U32 R9, R15, 0x1f, RZ ;  /* 0x0000001f0f097819 */ /* 0x000fe200000006ff */
[----:B------:R-:W-:Y:S02]  /*4950*/  USHF.L.U32 UR26, UR24, 0x7, URZ ;  /* 0x00000007181a7899 */ /* 0x000fe400080006ff */
[----:B------:R-:W-:Y:S02]  /*4960*/  USHF.L.U32 UR27, UR20, 0x6, URZ ;  /* 0x00000006141b7899 */ /* 0x000fe400080006ff */
[----:B--2---:R-:W-:Y:S07]  /*4970*/  UIMAD.WIDE.U32 UR6, UR14, UR8, URZ ;  /* 0x000000080e0672a5 */ /* 0x004fee000f8e00ff */
[----:B------:R-:W-:Y:S01]  /*4980*/  @!UP2 UMOV UR4, UR7 ;  /* 0x000000070004ac82 */ /* 0x000fe20008000000 */
[----:B---3--:R-:W-:Y:S02]  /*4990*/  @!UP2 UISETP.NE.AND UP0, UPT, UR5, 0x1, UPT ;  /* 0x000000010500a88c */ /* 0x008fe4000bf05270 */
[----:B------:R-:W-:Y:S02]  /*49a0*/  @!UP2 USHF.R.U32.HI UR4, URZ, UR9, UR4 ;  /* 0x00000009ff04a299 */ /* 0x000fe40008011604 */
[----:B------:R-:W-:Y:S02]  /*49b0*/  UIMAD.WIDE.U32 UR6, UR13, UR11, URZ ;  /* 0x0000000b0d0672a5 */ /* 0x000fe4000f8e00ff */
[----:B------:R-:W-:Y:S02]  /*49c0*/  @!UP2 USEL UR8, UR14, UR4, !UP0 ;  /* 0x000000040e08a287 */ /* 0x000fe4000c000000 */
[----:B------:R-:W-:Y:S03]  /*49d0*/  @!UP2 UISETP.NE.AND UP0, UPT, UR10, 0x1, UPT ;  /* 0x000000010a00a88c */ /* 0x000fe6000bf05270 */
[----:B------:R-:W-:Y:S02]  /*49e0*/  @!UP2 UMOV UR6, UR7 ;  /* 0x000000070006ac82 */ /* 0x000fe40008000000 */
[----:B------:R-:W2:Y:S02]  /*49f0*/  @!UP2 LDCU UR4, c[0x0][0xb20] ;  /* 0x00016400ff04a7ac */ /* 0x000ea40008000800 */
[----:B--2---:R-:W-:Y:S04]  /*4a00*/  @!UP2 USHF.R.U32.HI UR6, URZ, UR4, UR6 ;  /* 0x00000004ff06a299 */ /* 0x004fe80008011606 */
[----:B------:R-:W-:Y:S04]  /*4a10*/  @!UP2 USEL UR6, UR13, UR6, !UP0 ;  /* 0x000000060d06a287 */ /* 0x000fe8000c000000 */
[----:B------:R-:W-:Y:S02]  /*4a20*/  @!UP2 UIADD3 UR4, UPT, UPT, -UR8, UR6, URZ ;  /* 0x000000060804a290 */ /* 0x000fe4000fffe1ff */
[----:B------:R-:W-:Y:S02]  /*4a30*/  @!UP2 UIADD3 UR6, UPT, UPT, UR8, -UR6, URZ ;  /* 0x800000060806a290 */ /* 0x000fe4000fffe0ff */
[----:B------:R-:W-:Y:S02]  /*4a40*/  @!UP2 UIMAD UR14, UR4, UR5, UR14 ;  /* 0x00000005040ea2a4 */ /* 0x000fe4000f8e020e */
[----:B------:R-:W-:Y:S01]  /*4a50*/  @!UP2 UIMAD UR13, UR6, UR10, UR13 ;  /* 0x0000000a060da2a4 */ /* 0x000fe2000f8e020d */
[----:B------:R-:W-:Y:S11]  /*4a60*/  BRA.U UP3, `(.L_x_88) ;  /* 0x0000000103107547 */ /* 0x000ff6000b800000 */
[----:B------:R-:W-:Y:S04]  /*4a70*/  MOV R6, UR41 ;  /* 0x0000002900067c02 */ /* 0x000fe80008000f00 */
[----:B------:R-:W-:Y:S04]  /*4a80*/  SHF.L.U32 R6, R6, 0x1f, RZ ;  /* 0x0000001f06067819 */ /* 0x000fe800000006ff */
[----:B------:R-:W2:Y:S02]  /*4a90*/  SYNCS.PHASECHK.TRANS64.TRYWAIT P2, [UR21+0x68], R6 ;  /* 0x00006806ff0075a7 */ /* 0x000ea40008041115 */
[----:B--2---:R-:W-:Y:S05]  /*4aa0*/  @!P2 BRA `(.L_x_89) ;  /* 0x0000003800eca947 */ /* 0x004fea0003800000 */
.L_x_88:
[----:B------:R-:W-:Y:S05]  /*4ab0*/  @!P1 BRA `(.L_x_90) ;  /* 0x0000000000309947 */ /* 0x000fea0003800000 */
[----:B------:R-:W-:Y:S01]  /*4ac0*/  ISETP.NE.U32.AND P1, PT, R2, RZ, PT ;  /* 0x000000ff0200720c */ /* 0x000fe20003f25070 */
[----:B------:R-:W2:Y:S01]  /*4ad0*/  LDCU.64 UR4, c[0x0][0x358] ;  /* 0x00006b00ff0477ac */ /* 0x000ea20008000a00 */
[----:B------:R-:W-:Y:S02]  /*4ae0*/  IMAD.MOV.U32 R76, RZ, RZ, 0x1 ;  /* 0x00000001ff4c7424 */ /* 0x000fe400078e00ff */
[----:B------:R-:W-:Y:S11]  /*4af0*/  ISETP.NE.AND.EX P1, PT, R3, RZ, PT, P1 ;  /* 0x000000ff0300720c */ /* 0x000ff60003f25310 */
[----:B------:R-:W-:Y:S02]  /*4b00*/  @!UPT UIADD3 URZ, UPT, UPT, URZ, URZ, URZ ;  /* 0x000000fffffff290 */ /* 0x000fe4000fffe0ff */
[----:B------:R-:W3:Y:S01]  /*4b10*/  @P1 LDC.64 R10, c[0x0][0x888] ;  /* 0x00022200ff0a1b82 */ /* 0x000ee20000000a00 */
[----:B-1----:R-:W-:Y:S04]  /*4b20*/  @P1 IMAD R0, R4, UR36, RZ ;  /* 0x0000002404001c24 */ /* 0x002fe8000f8e02ff */
[----:B---3--:R-:W-:Y:S04]  /*4b30*/  @P1 IMAD.WIDE R10, R0, 0x4, R10 ;  /* 0x00000004000a1825 */ /* 0x008fe800078e020a */
[----:B------:R-:W-:Y:S01]  /*4b40*/  HFMA2 R0, -RZ, RZ, 0, 5.9604644775390625e-08 ;  /* 0x00000001ff007431 */ /* 0x000fe200000001ff */
[----:B--2--5:R2:W5:Y:S04]  /*4b50*/  @P1 LDG.E R40, desc[UR4][R10.64] ;  /* 0x000000040a281981 */ /* 0x024568000c1e1900 */
[----:B------:R-:W-:Y:S01]  /*4b60*/  @!P1 PRMT R76, R0, 0x7610, R76 ;  /* 0x00007610004c9816 */ /* 0x000fe2000000004c */
[----:B--2---:R-:W3:Y:S06]  /*4b70*/  @!P1 LDC R40, c[0x0][0x880] ;  /* 0x00022000ff289b82 */ /* 0x004eec0000000800 */
.L_x_90:
[----:B---3-5:R-:W-:Y:S01]  /*4b80*/  @!P0 ISETP.EQ.AND P1, PT, R40, RZ, PT ;  /* 0x000000ff2800820c */ /* 0x028fe20003f22270 */
[----:B------:R-:W-:Y:S01]  /*4b90*/  @!UPT UIADD3 URZ, UPT, UPT, URZ, URZ, URZ ;  /* 0x000000fffffff290 */ /* 0x000fe2000fffe0ff */
[----:B------:R-:W-:Y:S11]  /*4ba0*/  @!P0 BRA `(.L_x_91) ;  /* 0x0000000000188947 */ /* 0x000ff60003800000 */
[----:B------:R-:W-:Y:S02]  /*4bb0*/  LOP3.LUT P0, RZ, R76, 0xff, RZ, 0xc0, !PT ;  /* 0x000000ff4cff7812 */ /* 0x000fe4000780c0ff */
[----:B------:R-:W-:Y:S04]  /*4bc0*/  ISETP.NE.U32.AND P1, PT, R2, RZ, PT ;  /* 0x000000ff0200720c */ /* 0x000fe80003f25070 */
[----:B------:R-:W-:Y:S04]  /*4bd0*/  ISETP.NE.AND.EX P1, PT, R3, RZ, PT, P1 ;  /* 0x000000ff0300720c */ /* 0x000fe80003f25310 */
[----:B------:R-:W-:Y:S03]  /*4be0*/  PLOP3.LUT P1, PT, P1, PT, PT, 0x8, 0x80 ;  /* 0x000000000080781c */ /* 0x000fe60000f2e170 */
[----:B------:R-:W-:Y:S11]  /*4bf0*/  @P0 ISETP.EQ.AND P1, PT, R40, RZ, PT ;  /* 0x000000ff2800020c */ /* 0x000ff60003f22270 */
[----:B------:R-:W-:Y:S02]  /*4c00*/  @!UPT UIADD3 URZ, UPT, UPT, URZ, URZ, URZ ;  /* 0x000000fffffff290 */ /* 0x000fe4000fffe0ff */
.L_x_91:
[----:B------:R-:W2:Y:S01]  /*4c10*/  SYNCS.PHASECHK.TRANS64.TRYWAIT P2, [UR21+0x50], R9 ;  /* 0x00005009ff0075a7 */ /* 0x000ea20008041115 */
[----:B------:R-:W-:Y:S04]  /*4c20*/  ELECT P0, URZ, PT ;  /* 0x0000000000ff782f */ /* 0x000fe80003800000 */
[----:B------:R-:W-:Y:S11]  /*4c30*/  PLOP3.LUT P1, PT, P1, P0, PT, 0xf2, 0x2f ;  /* 0x00000000002f781c */ /* 0x000ff60000f21e72 */
[----:B------:R-:W-:Y:S02]  /*4c40*/  @!UPT UIADD3 URZ, UPT, UPT, URZ, URZ, URZ ;  /* 0x000000fffffff290 */ /* 0x000fe4000fffe0ff */
[----:B------:R-:W-:Y:S05]  /*4c50*/  @!P1 IADD3 R8, P0, PT, R16, 0x580, RZ ;  /* 0x0000058010089810 */ /* 0x000fea0007f1e0ff */
[----:B-1----:R-:W-:Y:S01]  /*4c60*/  @!P1 IMAD.X R6, RZ, RZ, R17, P0 ;  /* 0x000000ffff069224 */ /* 0x002fe200000e0611 */
[----:B--2---:R-:W-:Y:S07]  /*4c70*/  @!P2 BRA `(.L_x_92) ;  /* 0x000000380090a947 */ /* 0x004fee0003800000 */
.L_x_156:
[----:B------:R-:W-:Y:S01]  /*4c80*/  @!P1 R2UR UR5, R8 ;  /* 0x00000000080592ca */ /* 0x000fe200000e0000 */
[----:B------:R-:W-:Y:S01]  /*4c90*/  VOTEU.ALL UP0, P1 ;  /* 0x0000000000ff7886 */ /* 0x000fe20000800000 */
[----:B------:R-:W-:Y:S01]  /*4ca0*/  @!P1 R2UR UR4, R6 ;  /* 0x00000000060492ca */ /* 0x000fe200000e0000 */
[----:B------:R-:W-:Y:S01]  /*4cb0*/  UMOV UR16, 0x0 ;  /* 0x0000000000107882 */ /* 0x000fe20000000000 */
[----:B------:R-:W-:Y:S01]  /*4cc0*/  UMOV UR17, 0x10000000 ;  /* 0x1000000000117882 */ /* 0x000fe20000000000 */
[----:B------:R-:W-:Y:S01]  /*4cd0*/  UMOV UR28, UR36 ;  /* 0x00000024001c7c82 */ /* 0x000fe20008000000 */
[----:B------:R-:W-:Y:S01]  /*4ce0*/  @!UP0 UIADD3 UR24, UPT, UPT, UR21, 0x200, URZ ;  /* 0x0000020015188890 */ /* 0x000fe2000fffe0ff */
[----:B-1----:R-:W-:Y:S01]  /*4cf0*/  @!P1 IMAD.MOV.U32 R0, RZ, RZ, 0x1000 ;  /* 0x00001000ff009424 */ /* 0x002fe200078e00ff */
[----:B------:R-:W-:Y:S01]  /*4d00*/  @!UP0 UIADD3 UR10, UPT, UPT, UR26, 0x40, URZ ;  /* 0x000000401a0a8890 */ /* 0x000fe2000fffe0ff */
[----:B------:R-:W-:Y:S01]  /*4d10*/  VIADD R14, R14, 0x1 ;  /* 0x000000010e0e7836 */ /* 0x000fe20000000000 */
[----:B------:R-:W-:Y:S01]  /*4d20*/  @!UP0 UIADD3 UR8, UPT, UPT, UR21, 0xa00, URZ ;  /* 0x00000a0015088890 */ /* 0x000fe2000fffe0ff */
[----:B------:R-:W-:Y:S02]  /*4d30*/  VOTEU.ALL UP0, P1 ;  /* 0x0000000000ff7886 */ /* 0x000fe40000800000 */
[----:B------:R-:W-:Y:S01]  /*4d40*/  IMAD.U32 R10, RZ, RZ, UR5 ;  /* 0x00000005ff0a7e24 */ /* 0x000fe2000f8e00ff */
[----:B------:R-:W-:Y:S01]  /*4d50*/  UMOV UR9, UR25 ;  /* 0x0000001900097c82 */ /* 0x000fe20008000000 */
[----:B------:R-:W-:Y:S01]  /*4d60*/  IMAD.U32 R11, RZ, RZ, UR4 ;  /* 0x00000004ff0b7e24 */ /* 0x000fe2000f8e00ff */
[----:B------:R-:W-:Y:S01]  /*4d70*/  UMOV UR11, UR27 ;  /* 0x0000001b000b7c82 */ /* 0x000fe20008000000 */
[----:B------:R-:W-:Y:S01]  /*4d80*/  UMOV UR12, UR36 ;  /* 0x00000024000c7c82 */ /* 0x000fe20008000000 */
[----:B------:R-:W-:Y:S01]  /*4d90*/  @!P1 R2UR UR4, R10 ;  /* 0x000000000a0492ca */ /* 0x000fe200000e0000 */
[----:B------:R-:W-:Y:S01]  /*4da0*/  UPRMT UR6, UR46, 0x654, UR25 ;  /* 0x000006542e067896 */ /* 0x000fe20008000019 */
[----:B------:R-:W-:Y:S11]  /*4db0*/  @!P1 R2UR UR5, R11 ;  /* 0x000000000b0592ca */ /* 0x000ff600000e0000 */
[----:B------:R-:W-:Y:S02]  /*4dc0*/  @!UPT UIADD3 URZ, UPT, UPT, URZ, URZ, URZ ;  /* 0x000000fffffff290 */ /* 0x000fe4000fffe0ff */
[----:B------:R1:W-:Y:S01]  /*4dd0*/  @!UP0 UTMALDG.3D [UR24], [UR4], desc[UR16] ;  /* 0x00001018040085b4 */ /* 0x0003e20008011000 */
[----:B------:R-:W-:Y:S05]  /*4de0*/  VOTEU.ALL UP0, P1 ;  /* 0x0000000000ff7886 */ /* 0x000fea0000800000 */
[----:B------:R1:W-:Y:S01]  /*4df0*/  @!UP0 UTMALDG.3D [UR8], [UR4], desc[UR16] ;  /* 0x00001008040085b4 */ /* 0x0003e20008011000 */
[----:B------:R1:W-:Y:S01]  /*4e00*/  @!P1 SYNCS.ARRIVE.TRANS64.RED.A0TR RZ, [UR21+0x40], R0 ;  /* 0x00004000ffff99a7 */ /* 0x0003e20008300415 */
[----:B------:R-:W-:Y:S01]  /*4e10*/  SYNCS.ARRIVE.TRANS64.RED.A1T0 RZ, [UR6], RZ ;  /* 0x000000ffffff79a7 */ /* 0x000fe20008100406 */
[----:B------:R-:W2:Y:S02]  /*4e20*/  SYNCS.PHASECHK.TRANS64.TRYWAIT P0, [UR21+0x58], R9 ;  /* 0x00005809ff0075a7 */ /* 0x000ea40008001115 */
[----:B-12---:R-:W-:Y:S05]  /*4e30*/  @!P0 BRA `(.L_x_93) ;  /* 0x0000003800388947 */ /* 0x006fea0003800000 */
.L_x_158:
[----:B------:R-:W-:Y:S01]  /*4e40*/  UIADD3 UR24, UPT, UPT, UR13, UR63, URZ ;  /* 0x0000003f0d187290 */ /* 0x000fe2000fffe0ff */
[----:B------:R-:W-:Y:S01]  /*4e50*/  @!P1 IADD3 R6, P0, PT, R16, 0x580, RZ ;  /* 0x0000058010069810 */ /* 0x000fe20007f1e0ff */
[----:B------:R-:W-:Y:S01]  /*4e60*/  UPLOP3.LUT UP3, UPT, UPT, UPT, UPT, 0x80, 0x8 ;  /* 0x000000000008789c */ /* 0x000fe20003f6f070 */
[----:B------:R-:W-:Y:S01]  /*4e70*/  R2UR UR28, R78 ;  /* 0x000000004e1c72ca */ /* 0x000fe200000e0000 */
[----:B------:R-:W-:Y:S01]  /*4e80*/  VOTEU.ALL UP0, P1 ;  /* 0x0000000000ff7886 */ /* 0x000fe20000800000 */
[----:B------:R-:W-:Y:S01]  /*4e90*/  @!P1 R2UR UR5, R6 ;  /* 0x00000000060592ca */ /* 0x000fe200000e0000 */
[----:B-1----:R-:W-:Y:S01]  /*4ea0*/  @!P1 IMAD.X R0, RZ, RZ, R17, P0 ;  /* 0x000000ffff009224 */ /* 0x002fe200000e0611 */
[----:B------:R-:W-:Y:S01]  /*4eb0*/  UMOV UR6, 0x0 ;  /* 0x0000000000067882 */ /* 0x000fe20000000000 */
[----:B------:R-:W-:Y:S01]  /*4ec0*/  UMOV UR7, 0x10000000 ;  /* 0x1000000000077882 */ /* 0x000fe20000000000 */
[----:B------:R-:W-:Y:S01]  /*4ed0*/  @!UP0 UIADD3 UR18, UPT, UPT, UR26, 0x20, URZ ;  /* 0x000000201a128890 */ /* 0x000fe2000fffe0ff */
[----:B------:R-:W-:Y:S01]  /*4ee0*/  ISETP.NE.AND P0, PT, R14, 0x2, PT ;  /* 0x000000020e00780c */ /* 0x000fe20003f05270 */
[----:B------:R-:W-:Y:S01]  /*4ef0*/  @!UP0 UIADD3 UR16, UPT, UPT, UR21, 0x1200, URZ ;  /* 0x0000120015108890 */ /* 0x000fe2000fffe0ff */
[----:B------:R-:W-:Y:S01]  /*4f00*/  @!P1 R2UR UR4, R0 ;  /* 0x00000000000492ca */ /* 0x000fe200000e0000 */
[----:B------:R-:W-:Y:S01]  /*4f10*/  @!UP0 UIADD3 UR17, UPT, UPT, UR21, 0x48, URZ ;  /* 0x0000004815118890 */ /* 0x000fe2000fffe0ff */
[----:B------:R-:W-:Y:S01]  /*4f20*/  SEL R0, RZ, 0x1, P0 ;  /* 0x00000001ff007807 */ /* 0x000fe20000000000 */
[----:B------:R-:W-:Y:S01]  /*4f30*/  @!UP0 UIADD3 UR10, UPT, UPT, UR26, 0x60, URZ ;  /* 0x000000601a0a8890 */ /* 0x000fe2000fffe0ff */
[----:B------:R-:W-:Y:S01]  /*4f40*/  LOP3.LUT R15, R15, 0x1, RZ, 0x3c, !PT ;  /* 0x000000010f0f7812 */ /* 0x000fe200078e3cff */
[----:B------:R-:W-:Y:S01]  /*4f50*/  @!UP0 UIADD3 UR8, UPT, UPT, UR21, 0x1a00, URZ ;  /* 0x00001a0015088890 */ /* 0x000fe2000fffe0ff */
[----:B------:R-:W-:Y:S01]  /*4f60*/  IMAD.U32 R8, RZ, RZ, UR5 ;  /* 0x00000005ff087e24 */ /* 0x000fe2000f8e00ff */
[----:B------:R-:W-:Y:S01]  /*4f70*/  VOTEU.ALL UP0, P1 ;  /* 0x0000000000ff7886 */ /* 0x000fe20000800000 */
[----:B------:R-:W-:Y:S01]  /*4f80*/  UMOV UR19, UR27 ;  /* 0x0000001b00137c82 */ /* 0x000fe20008000000 */
[----:B------:R-:W-:Y:S01]  /*4f90*/  UMOV UR20, UR36 ;  /* 0x0000002400147c82 */ /* 0x000fe20008000000 */
[----:B------:R-:W-:Y:S01]  /*4fa0*/  UMOV UR11, UR27 ;  /* 0x0000001b000b7c82 */ /* 0x000fe20008000000 */
[----:B------:R-:W-:Y:S01]  /*4fb0*/  UMOV UR12, UR36 ;  /* 0x00000024000c7c82 */ /* 0x000fe20008000000 */
[----:B------:R-:W-:Y:S01]  /*4fc0*/  UMOV UR9, UR17 ;  /* 0x0000001100097c82 */ /* 0x000fe20008000000 */
[----:B------:R-:W-:Y:S01]  /*4fd0*/  IMAD.U32 R9, RZ, RZ, UR4 ;  /* 0x00000004ff097e24 */ /* 0x000fe2000f8e00ff */
[----:B------:R-:W-:Y:S01]  /*4fe0*/  @!P1 R2UR UR4, R8 ;  /* 0x00000000080492ca */ /* 0x000fe200000e0000 */
[----:B------:R-:W-:Y:S01]  /*4ff0*/  UMOV UR36, UR29 ;  /* 0x0000001d00247c82 */ /* 0x000fe20008000000 */
[----:B------:R-:W-:Y:S02]  /*5000*/  LOP3.LUT R13, R13, R0, RZ, 0x3c, !PT ;  /* 0x000000000d0d7212 */ /* 0x000fe400078e3cff */
[----:B------:R-:W-:Y:S02]  /*5010*/  @!P1 R2UR UR5, R9 ;  /* 0x00000000090592ca */ /* 0x000fe400000e0000 */
[----:B------:R-:W-:Y:S11]  /*5020*/  SEL R14, R14, RZ, P0 ;  /* 0x000000ff0e0e7207 */ /* 0x000ff60000000000 */
[----:B------:R1:W-:Y:S01]  /*5030*/  @!UP0 UTMALDG.3D [UR16], [UR4], desc[UR6] ;  /* 0x00000610040085b4 */ /* 0x0003e20008011000 */
[----:B------:R-:W-:Y:S05]  /*5040*/  VOTEU.ALL UP0, P1 ;  /* 0x0000000000ff7886 */ /* 0x000fea0000800000 */
[----:B------:R2:W-:Y:S01]  /*5050*/  @!UP0 UTMALDG.3D [UR8], [UR4], desc[UR6] ;  /* 0x00000608040085b4 */ /* 0x0005e20008011000 */
[----:B------:R2:W-:Y:S01]  /*5060*/  @!P1 SYNCS.ARRIVE.TRANS64.RED.A0TR RZ, [UR21+0x48], R7 ;  /* 0x00004807ffff99a7 */ /* 0x0005e20008300415 */
[----:B------:R-:W-:Y:S01]  /*5070*/  SYNCS.ARRIVE.TRANS64.RED.A1T0 RZ, [UR37], RZ ;  /* 0x000000ffffff79a7 */ /* 0x000fe20008100425 */
[----:B-1----:R-:W-:Y:S01]  /*5080*/  UIADD3 UR20, UPT, UPT, UR14, UR28, URZ ;  /* 0x0000001c0e147290 */ /* 0x002fe2000fffe0ff */
[----:B------:R-:W-:Y:S11]  /*5090*/  BRA.U UP1, `(.L_x_94) ;  /* 0xfffffff101f07547 */ /* 0x000ff6000b83ffff */
[----:B------:R-:W-:-:S04]  /*50a0*/  SHF.L.U32 R2, R15, 0x1f, RZ ;  /* 0x0000001f0f027819 */ /* 0x000fc800000006ff */
[----:B------:R-:W1:Y:S02]  /*50b0*/  SYNCS.PHASECHK.TRANS64.TRYWAIT P0, [UR21+0x50], R2 ;  /* 0x00005002ff0075a7 */ /* 0x000e640008001115 */
[----:B-1----:R-:W-:Y:S05]  /*50c0*/  @!P0 BRA `(.L_x_95) ;  /* 0x0000003400ac8947 */ /* 0x002fea0003800000 */
.L_x_160:
[----:B-1----:R-:W-:-:S07]  /*50d0*/  MOV R0, UR21 ;  /* 0x0000001500007c02 */ /* 0x002fce0008000f00 */
.L_x_96:
[----:B-1----:R-:W-:-:S04]  /*50e0*/  SHF.L.U32 R2, R15, 0x1f, RZ ;  /* 0x0000001f0f027819 */ /* 0x002fc800000006ff */
[----:B------:R1:W3:Y:S03]  /*50f0*/  SYNCS.PHASECHK.TRANS64.TRYWAIT P0, [R0+URZ+0x58], R2 ;  /* 0x00005802000075a7 */ /* 0x0002e600080011ff */
[----:B---3--:R-:W-:Y:S05]  /*5100*/  @!P0 NANOSLEEP.SYNCS 0x989680 ;  /* 0x009896800000895d */ /* 0x008fea0003900000 */
[----:B------:R-:W3:Y:S02]  /*5110*/  @!P0 SYNCS.PHASECHK.TRANS64 P0, [R0+URZ+0x58], R2 ;  /* 0x00005802000085a7 */ /* 0x000ee400080010ff */
[----:B--23--:R-:W-:Y:S05]  /*5120*/  @P0 EXIT ;  /* 0x000000000000094d */ /* 0x00cfea0003800000 */
[----:B------:R-:W-:Y:S05]  /*5130*/  BRA `(.L_x_96) ;  /* 0xfffffffc00e87947 */ /* 0x000fea000383ffff */
.L_x_85:
[----:B------:R-:W-:-:S06]  /*5140*/  UISETP.GE.AND UP0, UPT, UR25, 0x4, UPT ;  /* 0x000000041900788c */ /* 0x000fcc000bf06270 */
[----:B------:R-:W-:-:S13]  /*5150*/  PLOP3.LUT P0, PT, PT, PT, UP0, 0x80, 0x8 ;  /* 0x000000000008781c */ /* 0x000fda0003f0f008 */
[----:B------:R-:W-:Y:S05]  /*5160*/  @!P0 EXIT ;  /* 0x000000000000894d */ /* 0x000fea0003800000 */
[----:B------:R-:W-:Y:S01]  /*5170*/  BAR.SYNC.DEFER_BLOCKING 0x6, 0xa0 ;  /* 0x0182800000007b1d */ /* 0x000fe20000010000 */
[----:B------:R-:W-:Y:S01]  /*5180*/  IMAD.SHL.U32 R75, R87, 0x20, RZ ;  /* 0x00000020574b7824 */ /* 0x000fe200078e00ff */
[----:B------:R-:W-:Y:S01]  /*5190*/  CS2R R84, SRZ ;  /* 0x0000000000547805 */ /* 0x000fe2000001ff00 */
[----:B------:R-:W-:Y:S01]  /*51a0*/  IMAD.SHL.U32 R5, R77, 0x200000, RZ ;  /* 0x002000004d057824 */ /* 0x000fe200078e00ff */
[----:B------:R-:W-:Y:S01]  /*51b0*/  CS2R R82, SRZ ;  /* 0x0000000000527805 */ /* 0x000fe2000001ff00 */
[C---:B------:R-:W-:Y:S01]  /*51c0*/  IMAD.U32 R37, R87.reuse, 0x10000, RZ ;  /* 0x0001000057257824 */ /* 0x040fe200078e00ff */
[----:B------:R-:W-:Y:S02]  /*51d0*/  UMOV UR44, 0x400 ;  /* 0x00000400002c7882 */ /* 0x000fe40000000000 */
[----:B------:R-:W1:Y:S01]  /*51e0*/  LDC.64 R72, c[0x0][0x8b0] ;  /* 0x00022c00ff487b82 */ /* 0x000e620000000a00 */
[----:B------:R-:W-:Y:S01]  /*51f0*/  ULEA UR44, UR46, UR44, 0x18 ;  /* 0x0000002c2e2c7291 */ /* 0x000fe2000f8ec0ff */
[----:B------:R-:W-:Y:S01]  /*5200*/  IMAD.SHL.U32 R4, R87, 0x4, RZ ;  /* 0x0000000457047824 */ /* 0x000fe200078e00ff */
[----:B------:R-:W-:Y:S01]  /*5210*/  LOP3.LUT R7, R75, 0x80, RZ, 0xc0, !PT ;  /* 0x000000804b077812 */ /* 0x000fe200078ec0ff */
[----:B------:R-:W-:Y:S01]  /*5220*/  IMAD.SHL.U32 R6, R77, 0x400, RZ ;  /* 0x000004004d067824 */ /* 0x000fe200078e00ff */
[----:B------:R-:W-:Y:S01]  /*5230*/  LOP3.LUT R74, R75, 0xb60, RZ, 0xc0, !PT ;  /* 0x00000b604b4a7812 */ /* 0x000fe200078ec0ff */
[----:B------:R-:W-:Y:S01]  /*5240*/  UIADD3 UR4, UPT, UPT, UR44, 0x2200, URZ ;  /* 0x000022002c047890 */ /* 0x000fe2000fffe0ff */
[----:B------:R-:W-:Y:S01]  /*5250*/  LOP3.LUT R5, R5, 0x200000, RZ, 0xc0, !PT ;  /* 0x0020000005057812 */ /* 0x000fe200078ec0ff */
[----:B------:R-:W2:Y:S01]  /*5260*/  LDC.64 R70, c[0x0][0x8a8] ;  /* 0x00022a00ff467b82 */ /* 0x000ea20000000a00 */
[----:B------:R-:W-:Y:S01]  /*5270*/  LOP3.LUT R4, R7, 0x10, R4, 0xf8, !PT ;  /* 0x0000001007047812 */ /* 0x000fe200078ef804 */
[----:B------:R-:W-:Y:S01]  /*5280*/  IMAD.MOV.U32 R36, RZ, RZ, RZ ;  /* 0x000000ffff247224 */ /* 0x000fe200078e00ff */
[----:B------:R-:W-:Y:S01]  /*5290*/  LOP3.LUT R74, R74, 0x400, R6, 0xf8, !PT ;  /* 0x000004004a4a7812 */ /* 0x000fe200078ef806 */
[----:B------:R-:W-:Y:S01]  /*52a0*/  IMAD.MOV.U32 R81, RZ, RZ, RZ ;  /* 0x000000ffff517224 */ /* 0x000fe200078e00ff */
[----:B------:R-:W-:Y:S01]  /*52b0*/  LOP3.LUT R37, R5, 0x400000, R37, 0xf8, !PT ;  /* 0x0040000005257812 */ /* 0x000fe200078ef825 */
[----:B------:R-:W-:Y:S01]  /*52c0*/  IMAD.U32 R86, RZ, RZ, UR4 ;  /* 0x00000004ff567e24 */ /* 0x000fe2000f8e00ff */
[----:B------:R-:W-:Y:S01]  /*52d0*/  LOP3.LUT P0, RZ, R75, 0x80, RZ, 0xc0, !PT ;  /* 0x000000804bff7812 */ /* 0x000fe2000780c0ff */
[----:B------:R-:W3:Y:S01]  /*52e0*/  LDCU UR58, c[0x0][0x370] ;  /* 0x00006e00ff3a77ac */ /* 0x000ee20008000800 */
[----:B------:R-:W4:Y:S01]  /*52f0*/  LDS R0, [UR44+0x120] ;  /* 0x0001202cff007984 */ /* 0x000f220008000800 */
[----:B------:R-:W-:-:S02]  /*5300*/  LOP3.LUT R74, R74, R4, RZ, 0xfc, !PT ;  /* 0x000000044a4a7212 */ /* 0x000fc400078efcff */
[----:B------:R-:W-:Y:S01]  /*5310*/  P2R R4, PR, RZ, 0x1 ;  /* 0x00000001ff047803 */ /* 0x000fe20000000000 */
[----:B------:R-:W1:Y:S01]  /*5320*/  LDCU UR43, c[0x0][0xb0c] ;  /* 0x00016180ff2b77ac */ /* 0x000e620008000800 */
[----:B------:R-:W-:Y:S01]  /*5330*/  LOP3.LUT R87, R87, 0x60, RZ, 0xc0, !PT ;  /* 0x0000006057577812 */ /* 0x000fe200078ec0ff */
[----:B------:R-:W1:Y:S01]  /*5340*/  LDCU UR39, c[0x0][0xb30] ;  /* 0x00016600ff2777ac */ /* 0x000e620008000800 */
[----:B------:R-:W1:Y:S01]  /*5350*/  LDCU.64 UR56, c[0x0][0x888] ;  /* 0x00011100ff3877ac */ /* 0x000e620008000a00 */
[----:B------:R-:W1:Y:S01]  /*5360*/  LDCU.64 UR40, c[0x0][0xb28] ;  /* 0x00016500ff2877ac */ /* 0x000e620008000a00 */
[----:B------:R-:W1:Y:S01]  /*5370*/  LDCU.64 UR60, c[0x0][0x890] ;  /* 0x00011200ff3c77ac */ /* 0x000e620008000a00 */
[----:B------:R-:W1:Y:S01]  /*5380*/  LDCU.128 UR52, c[0x0][0xb10] ;  /* 0x00016200ff3477ac */ /* 0x000e620008000c00 */
[----:B------:R-:W1:Y:S01]  /*5390*/  LDCU UR47, c[0x0][0x374] ;  /* 0x00006e80ff2f77ac */ /* 0x000e620008000800 */
[----:B------:R-:W-:Y:S01]  /*53a0*/  UIADD3 UR62, UPT, UPT, UR44, 0x200, URZ ;  /* 0x000002002c3e7890 */ /* 0x000fe2000fffe0ff */
[----:B-1234-:R-:W-:-:S11]  /*53b0*/  IMAD.IADD R37, R0, 0x1, R37 ;  /* 0x0000000100257824 */ /* 0x01efd600078e0225 */
.L_x_122:
[C---:B------:R-:W-:Y:S02]  /*53c0*/  LEA R3, R81.reuse, UR44, 0x3 ;  /* 0x0000002c51037c11 */ /* 0x040fe4000f8e18ff */
[----:B------:R-:W-:Y:S02]  /*53d0*/  SHF.L.U32 R0, R84, 0x1f, RZ ;  /* 0x0000001f54007819 */ /* 0x000fe400000006ff */
[----:B------:R-:W-:Y:S02]  /*53e0*/  LEA R4, R81, UR44, 0x4 ;  /* 0x0000002c51047c11 */ /* 0x000fe4000f8e20ff */
[----:B-1----:R-:W1:Y:S02]  /*53f0*/  SYNCS.PHASECHK.TRANS64.TRYWAIT P0, [R3+URZ+0x70], R0 ;  /* 0x00007000030075a7 */ /* 0x002e6400080011ff */
[----:B-1----:R-:W-:Y:S05]  /*5400*/  @!P0 BRA `(.L_x_97) ;  /* 0x0000003000f48947 */ /* 0x002fea0003800000 */
.L_x_161:
        /* <DEDUP_REMOVED lines=8> */
[----:B--2---:R-:W-:Y:S11]  /*5490*/  LOP3.LUT P0, RZ, R6, 0x1, RZ, 0xc0, !PT ;  /* 0x0000000106ff7812 */ /* 0x004ff6000780c0ff */
[----:B------:R-:W-:Y:S02]  /*54a0*/  @!UPT UIADD3 URZ, UPT, UPT, URZ, URZ, URZ ;  /* 0x000000fffffff290 */ /* 0x000fe4000fffe0ff */
[----:B---3--:R-:W-:Y:S01]  /*54b0*/  VOTEU.ANY UP1, P0 ;  /* 0x0000000000ff7886 */ /* 0x008fe20000020100 */
[----:B------:R-:W-:Y:S01]  /*54c0*/  PLOP3.LUT P0, PT, PT, PT, UP1, 0x80, 0x8 ;  /* 0x000000000008781c */ /* 0x000fe20003f0f018 */
[----:B------:R-:W-:Y:S11]  /*54d0*/  UP2UR UR45, UPR, URZ, 0x2 ;  /* 0x00000002ff2d7883 */ /* 0x000ff60008000000 */
[----:B------:R-:W-:Y:S01]  /*54e0*/  @!UPT UIADD3 URZ, UPT, UPT, URZ, URZ, URZ ;  /* 0x000000fffffff290 */ /* 0x000fe2000fffe0ff */
[----:B-1----:R-:W-:Y:S02]  /*54f0*/  @P0 SHF.R.U32.HI R0, RZ, 0x10, R5 ;  /* 0x00000010ff000819 */ /* 0x002fe40000011605 */
        /* <DEDUP_REMOVED lines=12> */
[----:B------:R-:W2:Y:S01]  /*55c0*/  LDCU UR12, c[0x0][0xb20] ;  /* 0x00016400ff0c77ac */ /* 0x000ea20008000800 */
[----:B------:R-:W-:Y:S02]  /*55d0*/  UIMAD.WIDE.U32 UR4, UR47, UR55, URZ ;  /* 0x000000372f0472a5 */ /* 0x000fe4000f8e00ff */
[----:B------:R-:W-:Y:S02]  /*55e0*/  UIMAD.WIDE.U32 UR6, UR58, UR52, URZ ;  /* 0x000000343a0672a5 */ /* 0x000fe4000f8e00ff */
[----:B------:R-:W-:Y:S02]  /*55f0*/  UISETP.NE.AND UP0, UPT, UR54, 0x1, UPT ;  /* 0x000000013600788c */ /* 0x000fe4000bf05270 */
[----:B------:R-:W-:Y:S02]  /*5600*/  UIMAD.WIDE.U32 UR8, UR37, UR55, URZ ;  /* 0x00000037250872a5 */ /* 0x000fe4000f8e00ff */
[----:B------:R-:W-:Y:S02]  /*5610*/  UIMAD.WIDE.U32 UR10, UR38, UR52, URZ ;  /* 0x00000034260a72a5 */ /* 0x000fe4000f8e00ff */
[----:B------:R-:W-:Y:S02]  /*5620*/  UISETP.NE.AND UP1, UPT, UR43, 0x1, UPT ;  /* 0x000000012b00788c */ /* 0x000fe4000bf25270 */
[----:B------:R-:W-:Y:S01]  /*5630*/  UISETP.NE.AND UP2, UPT, UR42, 0x1, UPT ;  /* 0x000000012a00788c */ /* 0x000fe2000bf45270 */
[----:B------:R-:W-:Y:S02]  /*5640*/  UMOV UR4, UR5 ;  /* 0x0000000500047c82 */ /* 0x000fe40008000000 */
[----:B--2---:R-:W-:Y:S03]  /*5650*/  USHF.R.U32.HI UR5, URZ, UR12, UR4 ;  /* 0x0000000cff057299 */ /* 0x004fe60008011604 */
[----:B------:R-:W-:Y:S02]  /*5660*/  UMOV UR4, UR7 ;  /* 0x0000000700047c82 */ /* 0x000fe40008000000 */
[----:B------:R-:W-:Y:S02]  /*5670*/  USHF.R.U32.HI UR7, URZ, UR53, UR4 ;  /* 0x00000035ff077299 */ /* 0x000fe40008011604 */
[----:B------:R-:W-:Y:S02]  /*5680*/  USEL UR4, UR47, UR5, !UP0 ;  /* 0x000000052f047287 */ /* 0x000fe4000c000000 */
[----:B------:R-:W-:Y:S01]  /*5690*/  USEL UR7, UR58, UR7, !UP1 ;  /* 0x000000073a077287 */ /* 0x000fe2000c800000 */
[----:B------:R-:W-:Y:S01]  /*56a0*/  UMOV UR5, UR9 ;  /* 0x0000000900057c82 */ /* 0x000fe20008000000 */
[----:B------:R-:W-:Y:S02]  /*56b0*/  UIMAD.WIDE.U32 UR8, UR4, UR40, URZ ;  /* 0x00000028040872a5 */ /* 0x000fe4000f8e00ff */
[----:B------:R-:W-:Y:S03]  /*56c0*/  USHF.R.U32.HI UR6, URZ, UR12, UR5 ;  /* 0x0000000cff067299 */ /* 0x000fe60008011605 */
[----:B------:R-:W-:Y:S01]  /*56d0*/  UMOV UR5, UR11 ;  /* 0x0000000b00057c82 */ /* 0x000fe20008000000 */
[----:B------:R-:W-:Y:S02]  /*56e0*/  UIMAD.WIDE.U32 UR10, UR7, UR40, URZ ;  /* 0x00000028070a72a5 */ /* 0x000fe4000f8e00ff */
[----:B------:R-:W-:Y:S02]  /*56f0*/  USHF.R.U32.HI UR12, URZ, UR53, UR5 ;  /* 0x00000035ff0c7299 */ /* 0x000fe40008011605 */
[----:B------:R-:W-:Y:S01]  /*5700*/  USEL UR6, UR37, UR6, !UP0 ;  /* 0x0000000625067287 */ /* 0x000fe2000c000000 */
[----:B------:R-:W-:Y:S02]  /*5710*/  UMOV UR5, UR9 ;  /* 0x0000000900057c82 */ /* 0x000fe40008000000 */
[----:B------:R-:W-:Y:S01]  /*5720*/  UMOV UR10, UR11 ;  /* 0x0000000b000a7c82 */ /* 0x000fe20008000000 */
[----:B------:R-:W-:Y:S02]  /*5730*/  @UP2 USHF.R.U32.HI UR4, URZ, UR41, UR5 ;  /* 0x00000029ff042299 */ /* 0x000fe40008011605 */
[----:B------:R-:W-:Y:S02]  /*5740*/  @UP2 USHF.R.U32.HI UR7, URZ, UR41, UR10 ;  /* 0x00000029ff072299 */ /* 0x000fe4000801160a */
[----:B------:R-:W-:Y:S02]  /*5750*/  UIMAD UR4, UR42, UR4, URZ ;  /* 0x000000042a0472a4 */ /* 0x000fe4000f8e02ff */
[----:B------:R-:W-:Y:S02]  /*5760*/  UIMAD.WIDE.U32 UR10, UR6, UR40, URZ ;  /* 0x00000028060a72a5 */ /* 0x000fe4000f8e00ff */
[----:B------:R-:W-:Y:S02]  /*5770*/  USEL UR5, UR38, UR12, !UP1 ;  /* 0x0000000c26057287 */ /* 0x000fe4000c800000 */
[----:B------:R-:W-:Y:S02]  /*5780*/  UIMAD UR8, UR42, UR7, URZ ;  /* 0x000000072a0872a4 */ /* 0x000fe4000f8e02ff */
[----:B------:R-:W-:Y:S03]  /*5790*/  UISETP.GE.AND UP0, UPT, UR6, UR4, UPT ;  /* 0x000000040600728c */ /* 0x000fe6000bf06270 */
[----:B------:R-:W-:Y:S01]  /*57a0*/  UMOV UR4, UR11 ;  /* 0x0000000b00047c82 */ /* 0x000fe20008000000 */
[----:B------:R-:W-:Y:S02]  /*57b0*/  UISETP.GE.OR UP0, UPT, UR5, UR8, UP0 ;  /* 0x000000080500728c */ /* 0x000fe40008706670 */
[----:B------:R-:W-:Y:S02]  /*57c0*/  USHF.R.U32.HI UR4, URZ, UR41, UR4 ;  /* 0x00000029ff047299 */ /* 0x000fe40008011604 */
[----:B------:R-:W-:Y:S02]  /*57d0*/  UIMAD.WIDE.U32 UR8, UR5, UR40, URZ ;  /* 0x00000028050872a5 */ /* 0x000fe4000f8e00ff */
[----:B------:R-:W-:Y:S02]  /*57e0*/  USEL UR11, UR6, UR4, !UP2 ;  /* 0x00000004060b7287 */ /* 0x000fe4000d000000 */
[----:B------:R-:W-:Y:S02]  /*57f0*/  UIADD3 UR8, UPT, UPT, -UR5, URZ, URZ ;  /* 0x000000ff05087290 */ /* 0x000fe4000fffe1ff */
[----:B------:R-:W-:Y:S01]  /*5800*/  UIADD3 UR10, UPT, UPT, -UR11, URZ, URZ ;  /* 0x000000ff0b0a7290 */ /* 0x000fe2000fffe1ff */
[----:B------:R-:W-:Y:S01]  /*5810*/  @!UP0 UMOV UR4, UR9 ;  /* 0x0000000900048c82 */ /* 0x000fe20008000000 */
[----:B------:R-:W-:Y:S02]  /*5820*/  UIADD3 UR9, UPT, UPT, -UR6, URZ, URZ ;  /* 0x000000ff06097290 */ /* 0x000fe4000fffe1ff */
[----:B------:R-:W-:Y:S02]  /*5830*/  @!UP0 USHF.R.U32.HI UR4, URZ, UR41, UR4 ;  /* 0x00000029ff048299 */ /* 0x000fe40008011604 */
[----:B------:R-:W-:Y:S02]  /*5840*/  UIMAD UR10, UR42, UR10, UR6 ;  /* 0x0000000a2a0a72a4 */ /* 0x000fe4000f8e0206 */
[----:B------:R-:W-:Y:S04]  /*5850*/  @!UP0 USEL UR4, UR5, UR4, !UP2 ;  /* 0x0000000405048287 */ /* 0x000fe8000d000000 */
[----:B------:R-:W-:Y:S02]  /*5860*/  @!UP0 UIMAD UR10, UR7, UR10, UR4 ;  /* 0x0000000a070a82a4 */ /* 0x000fe4000f8e0204 */
[----:B------:R-:W-:Y:S02]  /*5870*/  @!UP0 UIADD3 UR11, UPT, UPT, UR11, -UR4, URZ ;  /* 0x800000040b0b8290 */ /* 0x000fe4000fffe0ff */
[----:B------:R-:W-:Y:S02]  /*5880*/  UIMAD UR7, UR43, UR8, UR38 ;  /* 0x000000082b0772a4 */ /* 0x000fe4000f8e0226 */
[----:B------:R-:W-:Y:S02]  /*5890*/  @!UP0 UIMAD UR6, UR11, UR42, UR5 ;  /* 0x0000002a0b0682a4 */ /* 0x000fe4000f8e0205 */
[----:B------:R-:W-:Y:S01]  /*58a0*/  UIMAD UR4, UR54, UR9, UR37 ;  /* 0x00000009360472a4 */ /* 0x000fe2000f8e0225 */
[----:B------:R-:W-:Y:S02]  /*58b0*/  @!UP0 UMOV UR5, UR10 ;  /* 0x0000000a00058c82 */ /* 0x000fe40008000000 */
[----:B------:R-:W-:Y:S02]  /*58c0*/  UIMAD UR38, UR5, UR43, UR7 ;  /* 0x0000002b052672a4 */ /* 0x000fe4000f8e0207 */
[----:B------:R-:W-:Y:S11]  /*58d0*/  UIMAD UR37, UR6, UR54, UR4 ;  /* 0x00000036062572a4 */ /* 0x000ff6000f8e0204 */
[----:B------:R-:W-:Y:S01]  /*58e0*/  @!UPT UIADD3 URZ, UPT, UPT, URZ, URZ, URZ ;  /* 0x000000fffffff290 */ /* 0x000fe2000fffe0ff */
.L_x_98:
[----:B------:R-:W-:Y:S01]  /*58f0*/  UISETP.NE.AND UP0, UPT, UR39, 0x1, UPT ;  /* 0x000000012700788c */ /* 0x000fe2000bf05270 */
[----:B------:R-:W-:Y:S01]  /*5900*/  IADD3 R81, PT, PT, R81, 0x1, RZ ;  /* 0x0000000151517810 */ /* 0x000fe20007ffe0ff */
[----:B------:R-:W-:Y:S02]  /*5910*/  USHF.L.U32 UR50, UR20, 0x6, URZ ;  /* 0x0000000614327899 */ /* 0x000fe400080006ff */
[----:B------:R-:W-:Y:S07]  /*5920*/  USHF.L.U32 UR49, UR24, 0x7, URZ ;  /* 0x0000000718317899 */ /* 0x000fee00080006ff */
[----:B------:R-:W2:Y:S01]  /*5930*/  @!UP0 LDCU.128 UR12, c[0x0][0xb10] ;  /* 0x00016200ff0c87ac */ /* 0x000ea20008000c00 */
[----:B------:R-:W3:Y:S01]  /*5940*/  @!UP0 LDCU UR5, c[0x0][0xb0c] ;  /* 0x00016180ff0587ac */ /* 0x000ee20008000800 */
[----:B------:R-:W4:Y:S01]  /*5950*/  @!UP0 LDCU UR10, c[0x0][0xb20] ;  /* 0x00016400ff0a87ac */ /* 0x000f220008000800 */
[----:B--2---:R-:W-:Y:S02]  /*5960*/  UIMAD.WIDE.U32 UR8, UR38, UR12, URZ ;  /* 0x0000000c260872a5 */ /* 0x004fe4000f8e00ff */
[----:B------:R-:W-:Y:S02]  /*5970*/  UIMAD.WIDE.U32 UR6, UR37, UR15, URZ ;  /* 0x0000000f250672a5 */ /* 0x000fe4000f8e00ff */
[----:B------:R-:W-:Y:S03]  /*5980*/  @!UP0 UISETP.NE.AND UP1, UPT, UR14, 0x1, UPT ;  /* 0x000000010e00888c */ /* 0x000fe6000bf25270 */
[----:B------:R-:W-:Y:S01]  /*5990*/  @!UP0 UMOV UR4, UR9 ;  /* 0x0000000900048c82 */ /* 0x000fe20008000000 */
[----:B---3--:R-:W-:Y:S02]  /*59a0*/  @!UP0 UISETP.NE.AND UP2, UPT, UR5, 0x1, UPT ;  /* 0x000000010500888c */ /* 0x008fe4000bf45270 */
[----:B------:R-:W-:Y:S01]  /*59b0*/  @!UP0 USHF.R.U32.HI UR4, URZ, UR13, UR4 ;  /* 0x0000000dff048299 */ /* 0x000fe20008011604 */
[----:B------:R-:W-:Y:S02]  /*59c0*/  @!UP0 UMOV UR6, UR7 ;  /* 0x0000000700068c82 */ /* 0x000fe40008000000 */
[----:B----4-:R-:W-:Y:S02]  /*59d0*/  @!UP0 USHF.R.U32.HI UR6, URZ, UR10, UR6 ;  /* 0x0000000aff068299 */ /* 0x010fe40008011606 */
[----:B------:R-:W-:Y:S02]  /*59e0*/  @!UP0 USEL UR7, UR38, UR4, !UP2 ;  /* 0x0000000426078287 */ /* 0x000fe4000d000000 */
[----:B------:R-:W-:Y:S04]  /*59f0*/  @!UP0 USEL UR6, UR37, UR6, !UP1 ;  /* 0x0000000625068287 */ /* 0x000fe8000c800000 */
[----:B------:R-:W-:Y:S02]  /*5a00*/  @!UP0 UIADD3 UR4, UPT, UPT, -UR7, UR6, URZ ;  /* 0x0000000607048290 */ /* 0x000fe4000fffe1ff */
[----:B------:R-:W-:Y:S02]  /*5a10*/  @!UP0 UIADD3 UR6, UPT, UPT, UR7, -UR6, URZ ;  /* 0x8000000607068290 */ /* 0x000fe4000fffe0ff */
[----:B------:R-:W-:Y:S02]  /*5a20*/  @!UP0 UIMAD UR38, UR4, UR5, UR38 ;  /* 0x00000005042682a4 */ /* 0x000fe4000f8e0226 */
[----:B------:R-:W-:Y:S02]  /*5a30*/  @!UP0 UIMAD UR37, UR6, UR14, UR37 ;  /* 0x0000000e062582a4 */ /* 0x000fe4000f8e0225 */
[----:B------:R-:W-:Y:S09]  /*5a40*/  ULOP3.LUT UP0, URZ, UR62, 0x90, URZ, 0xc0, !UPT ;  /* 0x000000903eff7892 */ /* 0x000ff2000f80c0ff */
[----:B------:R-:W-:Y:S05]  /*5a50*/  BRA.U !UP0, `(.L_x_99) ;  /* 0x0000000108407547 */ /* 0x000fea000b800000 */
[----:B------:R-:W2:Y:S01]  /*5a60*/  LDCU.64 UR8, c[0x4][0x80] ;  /* 0x01001000ff0877ac */ /* 0x000ea20008000a00 */
[----:B------:R-:W-:Y:S01]  /*5a70*/  MOV R3, 0x0 ;  /* 0x0000000000037802 */ /* 0x000fe20000000f00 */
[----:B------:R-:W-:Y:S02]  /*5a80*/  HFMA2 R12, -RZ, RZ, 0, 5.9604644775390625e-08 ;  /* 0x00000001ff0c7431 */ /* 0x000fe400000001ff */
[----:B------:R-:W-:Y:S02]  /*5a90*/  IMAD.MOV.U32 R8, RZ, RZ, 0x70 ;  /* 0x00000070ff087424 */ /* 0x000fe400078e00ff */
[----:B------:R-:W-:Y:S01]  /*5aa0*/  IMAD.MOV.U32 R13, RZ, RZ, RZ ;  /* 0x000000ffff0d7224 */ /* 0x000fe200078e00ff */
[----:B------:R-:W3:Y:S01]  /*5ab0*/  LDCU.64 UR6, c[0x4][0x88] ;  /* 0x01001100ff0677ac */ /* 0x000ee20008000a00 */
[----:B------:R-:W4:Y:S01]  /*5ac0*/  LDC.64 R2, c[0x4][R3] ;  /* 0x0100000003027b82 */ /* 0x000f220000000a00 */
[----:B------:R-:W1:Y:S01]  /*5ad0*/  LDCU.64 UR4, c[0x4][0x8] ;  /* 0x01000100ff0477ac */ /* 0x000e620008000a00 */
[----:B--2---:R-:W-:Y:S01]  /*5ae0*/  MOV R5, UR9 ;  /* 0x0000000900057c02 */ /* 0x004fe20008000f00 */
[----:B------:R-:W-:Y:S01]  /*5af0*/  IMAD.U32 R4, RZ, RZ, UR8 ;  /* 0x00000008ff047e24 */ /* 0x000fe2000f8e00ff */
[----:B---3--:R-:W-:Y:S01]  /*5b00*/  MOV R7, UR7 ;  /* 0x0000000700077c02 */ /* 0x008fe20008000f00 */
[----:B------:R-:W-:Y:S01]  /*5b10*/  IMAD.U32 R6, RZ, RZ, UR6 ;  /* 0x00000006ff067e24 */ /* 0x000fe2000f8e00ff */
[----:B-1----:R-:W-:Y:S01]  /*5b20*/  MOV R11, UR5 ;  /* 0x00000005000b7c02 */ /* 0x002fe20008000f00 */
[----:B------:R-:W-:Y:S02]  /*5b30*/  IMAD.U32 R10, RZ, RZ, UR4 ;  /* 0x00000004ff0a7e24 */ /* 0x000fe4000f8e00ff */
[----:B------:R-:W-:Y:S07]  /*5b40*/  LEPC R20, `(.L_x_99) ;  /* 0x000000001014794e */ /* 0x000fee0000000000 */
[----:B----45:R-:W-:Y:S05]  /*5b50*/  CALL.ABS.NOINC R2 ;  /* 0x0000000002007343 */ /* 0x030fea0003c00000 */
.L_x_99:
[----:B------:R-:W-:Y:S01]  /*5b60*/  LOP3.LUT P0, RZ, R86, 0x90, RZ, 0xc0, !PT ;  /* 0x0000009056ff7812 */ /* 0x000fe2000780c0ff */
[----:B------:R-:W-:Y:S11]  /*5b70*/  BSSY.RECONVERGENT B6, `(.L_x_100) ;  /* 0x0000013000067945 */ /* 0x000ff60003800200 */
[----:B------:R-:W-:Y:S01]  /*5b80*/  @!UPT UIADD3 URZ, UPT, UPT, URZ, URZ, URZ ;  /* 0x000000fffffff290 */ /* 0x000fe2000fffe0ff */
[----:B------:R-:W-:Y:S05]  /*5b90*/  @!P0 BRA `(.L_x_101) ;  /* 0x0000000000408947 */ /* 0x000fea0003800000 */
        /* <DEDUP_REMOVED lines=16> */
.L_x_101:
[----:B------:R-:W-:Y:S05]  /*5ca0*/  BSYNC.RECONVERGENT B6 ;  /* 0x0000000000067941 */ /* 0x000fea0003800200 */
.L_x_100:
[----:B------:R-:W-:Y:S01]  /*5cb0*/  R2UR UR4, R79 ;  /* 0x000000004f0472ca */ /* 0x000fe200000e0000 */
[----:B------:R-:W-:Y:S01]  /*5cc0*/  UISETP.NE.U32.AND UP0, UPT, UR60, URZ, UPT ;  /* 0x000000ff3c00728c */ /* 0x000fe2000bf05070 */
[----:B------:R-:W-:Y:S02]  /*5cd0*/  ISETP.NE.U32.AND P4, PT, R72, RZ, PT ;  /* 0x000000ff4800720c */ /* 0x000fe40003f85070 */
[----:B------:R-:W-:Y:S01]  /*5ce0*/  ISETP.NE.U32.AND P2, PT, RZ, UR56, PT ;  /* 0x00000038ff007c0c */ /* 0x000fe2000bf45070 */
[----:B------:R-:W-:Y:S01]  /*5cf0*/  UISETP.NE.AND.EX UP1, UPT, UR61, URZ, UPT, UP0 ;  /* 0x000000ff3d00728c */ /* 0x000fe2000bf25300 */
[----:B------:R-:W-:Y:S01]  /*5d00*/  ISETP.NE.AND.EX P4, PT, R73, RZ, PT, P4 ;  /* 0x000000ff4900720c */ /* 0x000fe20003f85340 */
[----:B------:R-:W-:Y:S01]  /*5d10*/  UPLOP3.LUT UP0, UPT, UPT, UPT, UPT, 0x40, 0x4 ;  /* 0x000000000004789c */ /* 0x000fe20003f0e870 */
[----:B------:R-:W-:Y:S05]  /*5d20*/  ISETP.NE.AND.EX P2, PT, RZ, UR57, PT, P2 ;  /* 0x00000039ff007c0c */ /* 0x000fea000bf45320 */
[----:B------:R-:W-:Y:S06]  /*5d30*/  UISETP.NE.AND UP2, UPT, UR4, URZ, UPT ;  /* 0x000000ff0400728c */ /* 0x000fec000bf45270 */
[----:B------:R-:W-:Y:S05]  /*5d40*/  PLOP3.LUT P1, PT, PT, PT, UP2, 0x80, 0x8 ;  /* 0x000000000008781c */ /* 0x000fea0003f2f028 */
[----:B------:R-:W-:Y:S06]  /*5d50*/  @UP2 UPLOP3.LUT UP0, UPT, UPT, UPT, UP1, 0x80, 0x8 ;  /* 0x000000000008289c */ /* 0x000fec0003f0f010 */
[----:B------:R-:W-:Y:S01]  /*5d60*/  PLOP3.LUT P0, PT, PT, PT, UP0, 0x80, 0x8 ;  /* 0x000000000008781c */ /* 0x000fe20003f0f008 */
[----:B------:R-:W-:Y:S01]  /*5d70*/  @!UPT UIADD3 URZ, UPT, UPT, URZ, URZ, URZ ;  /* 0x000000fffffff290 */ /* 0x000fe2000fffe0ff */
[----:B------:R-:W-:Y:S11]  /*5d80*/  BRA.U !UP1, `(.L_x_102) ;  /* 0x00000001093c7547 */ /* 0x000ff6000b800000 */
[----:B------:R-:W-:Y:S01]  /*5d90*/  UISETP.NE.U32.AND UP0, UPT, UR56, URZ, UPT ;  /* 0x000000ff3800728c */ /* 0x000fe2000bf05070 */
[----:B-1----:R-:W-:Y:S01]  /*5da0*/  HFMA2 R0, -RZ, RZ, 0, 5.9604644775390625e-08 ;  /* 0x00000001ff007431 */ /* 0x002fe200000001ff */
[----:B------:R-:W1:Y:S01]  /*5db0*/  LDCU.64 UR8, c[0x0][0x358] ;  /* 0x00006b00ff0877ac */ /* 0x000e620008000a00 */
[----:B------:R-:W-:Y:S01]  /*5dc0*/  IMAD.MOV.U32 R76, RZ, RZ, 0x1 ;  /* 0x00000001ff4c7424 */ /* 0x000fe200078e00ff */
[----:B------:R-:W-:Y:S06]  /*5dd0*/  UISETP.NE.AND.EX UP0, UPT, UR57, URZ, UPT, UP0 ;  /* 0x000000ff3900728c */ /* 0x000fec000bf05300 */
[----:B------:R-:W-:Y:S05]  /*5de0*/  PLOP3.LUT P3, PT, PT, PT, UP0, 0x80, 0x8 ;  /* 0x000000000008781c */ /* 0x000fea0003f6f008 */
[----:B------:R-:W2:Y:S01]  /*5df0*/  @UP0 LDCU.64 UR4, c[0x0][0x888] ;  /* 0x00011100ff0407ac */ /* 0x000ea20008000a00 */
[----:B------:R-:W-:Y:S07]  /*5e00*/  @UP0 UIMAD UR6, UR36, UR60, URZ ;  /* 0x0000003c240602a4 */ /* 0x000fee000f8e02ff */
[----:B------:R-:W-:Y:S01]  /*5e10*/  @!P3 PRMT R76, R0, 0x7610, R76 ;  /* 0x00007610004cb816 */ /* 0x000fe2000000004c */
[----:B--2---:R-:W-:Y:S06]  /*5e20*/  @UP0 UIMAD.WIDE UR4, UR6, 0x4, UR4 ;  /* 0x00000004060408a5 */ /* 0x004fec000f8e0204 */
[----:B-----5:R-:W-:Y:S01]  /*5e30*/  IMAD.U32 R40, RZ, RZ, UR4 ;  /* 0x00000004ff287e24 */ /* 0x020fe2000f8e00ff */
[----:B------:R-:W-:Y:S04]  /*5e40*/  MOV R41, UR5 ;  /* 0x0000000500297c02 */ /* 0x000fe80008000f00 */
[----:B------:R-:W2:Y:S01]  /*5e50*/  @!UP0 LDCU UR4, c[0x0][0x880] ;  /* 0x00011000ff0487ac */ /* 0x000ea20008000800 */
[----:B-1----:R3:W5:Y:S02]  /*5e60*/  @P3 LDG.E R40, desc[UR8][R40.64] ;  /* 0x0000000828283981 */ /* 0x002764000c1e1900 */
[----:B--23--:R-:W-:Y:S02]  /*5e70*/  @!P3 IMAD.U32 R40, RZ, RZ, UR4 ;  /* 0x00000004ff28be24 */ /* 0x00cfe4000f8e00ff */
.L_x_102:
[----:B------:R-:W-:Y:S05]  /*5e80*/  @!P4 BRA `(.L_x_103) ;  /* 0x000000000024c947 */ /* 0x000fea0003800000 */
[----:B------:R-:W-:Y:S01]  /*5e90*/  ISETP.NE.U32.AND P3, PT, R70, RZ, PT ;  /* 0x000000ff4600720c */ /* 0x000fe20003f65070 */
[----:B------:R-:W2:Y:S03]  /*5ea0*/  LDCU.64 UR4, c[0x0][0x358] ;  /* 0x00006b00ff0477ac */ /* 0x000ea60008000a00 */
[----:B------:R-:W-:Y:S11]  /*5eb0*/  ISETP.NE.AND.EX P3, PT, R71, RZ, PT, P3 ;  /* 0x000000ff4700720c */ /* 0x000ff60003f65330 */
[----:B------:R-:W-:Y:S02]  /*5ec0*/  @!UPT UIADD3 URZ, UPT, UPT, URZ, URZ, URZ ;  /* 0x000000fffffff290 */ /* 0x000fe4000fffe0ff */
[----:B------:R-:W3:Y:S01]  /*5ed0*/  @P3 LDC.64 R2, c[0x0][0x8a8] ;  /* 0x00022a00ff023b82 */ /* 0x000ee20000000a00 */
[----:B-1----:R-:W-:Y:S04]  /*5ee0*/  @P3 IMAD R0, R72, UR36, RZ ;  /* 0x0000002448003c24 */ /* 0x002fe8000f8e02ff */
[----:B---3--:R-:W-:Y:S05]  /*5ef0*/  @P3 IMAD.WIDE R2, R0, 0x4, R2 ;  /* 0x0000000400023825 */ /* 0x008fea00078e0202 */
[----:B--2--5:R2:W5:Y:S02]  /*5f00*/  @P3 LDG.E R38, desc[UR4][R2.64] ;  /* 0x0000000402263981 */ /* 0x024564000c1e1900 */
[----:B--2---:R-:W3:Y:S02]  /*5f10*/  @!P3 LDC R38, c[0x0][0x8a0] ;  /* 0x00022800ff26bb82 */ /* 0x004ee40000000800 */
.L_x_103:
[----:B-----5:R-:W-:Y:S01]  /*5f20*/  ISETP.NE.AND P4, PT, R40, RZ, PT ;  /* 0x000000ff2800720c */ /* 0x020fe20003f85270 */
[----:B------:R-:W-:Y:S01]  /*5f30*/  BSSY B1, `(.L_x_104) ;  /* 0x0000040000017945 */ /* 0x000fe20003800000 */
[----:B------:R-:W-:Y:S01]  /*5f40*/  SEL R3, RZ, 0xffffffff, P2 ;  /* 0xffffffffff037807 */ /* 0x000fe20001000000 */
[----:B------:R-:W-:Y:S01]  /*5f50*/  IMAD.MOV.U32 R43, RZ, RZ, 0x1 ;  /* 0x00000001ff2b7424 */ /* 0x000fe200078e00ff */
[----:B------:R-:W-:Y:S01]  /*5f60*/  LOP3.LUT P3, RZ, R76, 0xff, RZ, 0xc0, !PT ;  /* 0x000000ff4cff7812 */ /* 0x000fe2000786c0ff */
[C---:B------:R-:W-:Y:S01]  /*5f70*/  IMAD R39, R36.reuse, 0x40, R37 ;  /* 0x0000004024277824 */ /* 0x040fe200078e0225 */
[----:B-1----:R-:W-:Y:S02]  /*5f80*/  @P1 SEL R0, RZ, 0xffffffff, P4 ;  /* 0xffffffffff001807 */ /* 0x002fe40002000000 */
[----:B------:R-:W-:Y:S02]  /*5f90*/  CS2R R50, SRZ ;  /* 0x0000000000327805 */ /* 0x000fe4000001ff00 */
[----:B------:R-:W-:Y:S02]  /*5fa0*/  LEA R4, R83, UR44, 0x3 ;  /* 0x0000002c53047c11 */ /* 0x000fe4000f8e18ff */
[----:B------:R-:W-:Y:S02]  /*5fb0*/  CS2R R48, SRZ ;  /* 0x0000000000307805 */ /* 0x000fe4000001ff00 */
[----:B------:R-:W-:Y:S02]  /*5fc0*/  @P0 SEL R0, R3, R0, !P3 ;  /* 0x0000000003000207 */ /* 0x000fe40005800000 */
[----:B------:R-:W-:Y:S02]  /*5fd0*/  CS2R R46, SRZ ;  /* 0x00000000002e7805 */ /* 0x000fe4000001ff00 */
[----:B------:R-:W-:Y:S02]  /*5fe0*/  LEA R80, R36, UR44, 0x3 ;  /* 0x0000002c24507c11 */ /* 0x000fe4000f8e18ff */
[----:B------:R-:W-:Y:S02]  /*5ff0*/  CS2R R44, SRZ ;  /* 0x00000000002c7805 */ /* 0x000fe4000001ff00 */
[----:B------:R-:W-:Y:S02]  /*6000*/  @P1 LOP3.LUT R0, R0, 0x1, RZ, 0xc0, !PT ;  /* 0x0000000100001812 */ /* 0x000fe400078ec0ff */
[----:B------:R-:W-:Y:S02]  /*6010*/  SHF.L.U32 R5, R85, 0x1f, RZ ;  /* 0x0000001f55057819 */ /* 0x000fe400000006ff */
[----:B------:R-:W-:Y:S02]  /*6020*/  ISETP.NE.U32.OR P6, PT, R0, 0x1, !P1 ;  /* 0x000000010000780c */ /* 0x000fe40004fc5470 */
[----:B------:R-:W-:Y:S02]  /*6030*/  PLOP3.LUT P2, PT, PT, PT, UP1, 0x80, 0x8 ;  /* 0x000000000008781c */ /* 0x000fe40003f4f018 */
[----:B------:R-:W-:Y:S09]  /*6040*/  P2R R2, PR, RZ, 0x40 ;  /* 0x00000040ff027803 */ /* 0x000ff20000000000 */
[----:B------:R-:W-:Y:S04]  /*6050*/  @P6 SHF.L.U32 R0, R82, 0x1f, RZ ;  /* 0x0000001f52006819 */ /* 0x000fe800000006ff */
[----:B------:R1:W2:Y:S01]  /*6060*/  @P6 SYNCS.PHASECHK.TRANS64.TRYWAIT P1, [R4+URZ+0x40], R0 ;  /* 0x00004000040065a7 */ /* 0x0002a200080211ff */
[----:B------:R4:W3:Y:S01]  /*6070*/  SYNCS.PHASECHK.TRANS64.TRYWAIT P0, [R80+URZ+0x90], R5 ;  /* 0x00009005500075a7 */ /* 0x0008e200080011ff */
[----:B-1----:R-:W-:Y:S04]  /*6080*/  SEL R0, RZ, 0xffffffff, P4 ;  /* 0xffffffffff007807 */ /* 0x002fe80002000000 */
[----:B------:R-:W-:Y:S04]  /*6090*/  @P2 SEL R0, R3, R0, !P3 ;  /* 0x0000000003002207 */ /* 0x000fe80005800000 */
[----:B------:R-:W-:Y:S04]  /*60a0*/  LOP3.LUT R0, R0, 0x1, RZ, 0xc0, !PT ;  /* 0x0000000100007812 */ /* 0x000fe800078ec0ff */
[----:B------:R-:W-:Y:S04]  /*60b0*/  ISETP.NE.U32.AND P5, PT, R0, 0x1, PT ;  /* 0x000000010000780c */ /* 0x000fe80003fa5070 */
[----:B------:R-:W-:Y:S02]  /*60c0*/  P2R R56, PR, RZ, 0x20 ;  /* 0x00000020ff387803 */ /* 0x000fe40000000000 */
[----:B--2---:R-:W-:Y:S01]  /*60d0*/  @P6 SEL R43, RZ, 0x1, !P1 ;  /* 0x00000001ff2b6807 */ /* 0x004fe20004800000 */
[----:B---34-:R-:W-:Y:S06]  /*60e0*/  @!P6 BRA `(.L_x_105) ;  /* 0x000000000090e947 */ /* 0x018fec0003800000 */
[----:B------:R-:W-:Y:S01]  /*60f0*/  @P5 IMAD R6, R83, 0x1000, R74 ;  /* 0x0000100053065824 */ /* 0x000fe200078e024a */
[----:B------:R-:W-:Y:S01]  /*6100*/  LOP3.LUT P6, RZ, R75, 0x80, RZ, 0xc0, !PT ;  /* 0x000000804bff7812 */ /* 0x000fe200078cc0ff */
[----:B------:R-:W-:Y:S01]  /*6110*/  BSSY B0, `(.L_x_106) ;  /* 0x000000f000007945 */ /* 0x000fe20003800000 */
[----:B------:R-:W-:Y:S01]  /*6120*/  ISETP.NE.AND P2, PT, R43, RZ, PT ;  /* 0x000000ff2b00720c */ /* 0x000fe20003f45270 */
[----:B------:R-:W-:Y:S01]  /*6130*/  @P5 VIADD R0, R6, UR44 ;  /* 0x0000002c06005c36 */ /* 0x000fe20008000000 */
[----:B------:R-:W-:Y:S02]  /*6140*/  PLOP3.LUT P1, PT, PT, PT, PT, 0x8, 0x80 ;  /* 0x000000000080781c */ /* 0x000fe40003f2e170 */
[----:B------:R-:W-:Y:S02]  /*6150*/  CS2R R46, SRZ ;  /* 0x00000000002e7805 */ /* 0x000fe4000001ff00 */
[----:B------:R-:W-:Y:S01]  /*6160*/  @P5 PLOP3.LUT P1, PT, P6, PT, PT, 0x80, 0x8 ;  /* 0x000000000008581c */ /* 0x000fe2000372f070 */
[C---:B------:R-:W-:Y:S01]  /*6170*/  @P5 VIADD R3, R0.reuse, 0x10 ;  /* 0x0000001000035836 */ /* 0x040fe20000000000 */
[----:B------:R-:W-:Y:S02]  /*6180*/  CS2R R44, SRZ ;  /* 0x00000000002c7805 */ /* 0x000fe4000001ff00 */
[----:B------:R-:W-:Y:S02]  /*6190*/  CS2R R50, SRZ ;  /* 0x0000000000327805 */ /* 0x000fe4000001ff00 */
[----:B------:R-:W-:Y:S07]  /*61a0*/  CS2R R48, SRZ ;  /* 0x0000000000307805 */ /* 0x000fee000001ff00 */
[----:B------:R-:W-:Y:S01]  /*61b0*/  @P1 VIADD R3, R0, 0xfffffff0 ;  /* 0xfffffff000031836 */ /* 0x000fe20000000000 */
[----:B------:R-:W-:Y:S06]  /*61c0*/  @P2 BRA `(.L_x_107) ;  /* 0x00000000000c2947 */ /* 0x000fec0003800000 */
[----:B------:R-:W-:Y:S04]  /*61d0*/  SHF.L.U32 R0, R82, 0x1f, RZ ;  /* 0x0000001f52007819 */ /* 0x000fe800000006ff */
[----:B------:R-:W1:Y:S02]  /*61e0*/  SYNCS.PHASECHK.TRANS64.TRYWAIT P1, [R4+URZ+0x40], R0 ;  /* 0x00004000040075a7 */ /* 0x000e6400080211ff */
[----:B-1----:R-:W-:Y:S05]  /*61f0*/  @!P1 BRA `(.L_x_108) ;  /* 0x00000024008c9947 */ /* 0x002fea0003800000 */
.L_x_107:
[----:B------:R-:W-:Y:S05]  /*6200*/  BSYNC B0 ;  /* 0x0000000000007941 */ /* 0x000fea0003800000 */
.L_x_106:
[----:B------:R-:W-:Y:S01]  /*6210*/  ISETP.NE.AND P1, PT, R56, RZ, PT ;  /* 0x000000ff3800720c */ /* 0x000fe20003f25270 */
[----:B-1----:R-:W-:Y:S02]  /*6220*/  VIADD R4, R4, 0x50 ;  /* 0x0000005004047836 */ /* 0x002fe40000000000 */
[----:B------:R-:W-:Y:S02]  /*6230*/  IMAD.U32 R0, RZ, RZ, UR46 ;  /* 0x0000002eff007e24 */ /* 0x000fe4000f8e00ff */
[----:B------:R-:W-:Y:S03]  /*6240*/  VIADD R83, R83, 0x1 ;  /* 0x0000000153537836 */ /* 0x000fe60000000000 */
[----:B------:R-:W-:Y:S05]  /*6250*/  PRMT R0, R0, 0x654, R4 ;  /* 0x0000065400007816 */ /* 0x000fea0000000004 */
[----:B------:R1:W2:Y:S04]  /*6260*/  @P1 LDS.128 R44, [R6+UR44+0x200] ;  /* 0x0002002c062c1984 */ /* 0x0002a80008000c00 */
[----:B------:R1:W3:Y:S01]  /*6270*/  @P1 LDS.128 R48, [R3+0x200] ;  /* 0x0002000003301984 */ /* 0x0002e20000000c00 */
[C---:B------:R-:W-:Y:S01]  /*6280*/  ISETP.NE.AND P1, PT, R83.reuse, 0x2, PT ;  /* 0x000000025300780c */ /* 0x040fe20003f25270 */
[----:B------:R-:W-:Y:S01]  /*6290*/  @!PT LDS RZ, [RZ] ;  /* 0x00000000fffff984 */ /* 0x000fe20000000800 */
[----:B------:R-:W-:Y:S01]  /*62a0*/  @!PT LDS RZ, [RZ] ;  /* 0x00000000fffff984 */ /* 0x000fe20000000800 */
[----:B------:R-:W-:Y:S01]  /*62b0*/  @!PT LDS RZ, [RZ] ;  /* 0x00000000fffff984 */ /* 0x000fe20000000800 */
[----:B------:R-:W-:Y:S01]  /*62c0*/  @!PT LDS RZ, [RZ] ;  /* 0x00000000fffff984 */ /* 0x000fe20000000800 */
[----:B------:R4:W-:Y:S06]  /*62d0*/  MEMBAR.ALL.CTA ;  /* 0x0000000000007992 */ /* 0x0009ec0000008000 */
[----:B----4-:R-:W4:Y:S01]  /*62e0*/  FENCE.VIEW.ASYNC.S ;  /* 0x00000000000073c6 */ /* 0x010f220000000000 */
[----:B------:R-:W-:Y:S01]  /*62f0*/  SEL R83, R83, RZ, P1 ;  /* 0x000000ff53537207 */ /* 0x000fe20000800000 */
[----:B----4-:R4:W-:Y:S02]  /*6300*/  SYNCS.ARRIVE.TRANS64.RED.A1T0 RZ, [R0+URZ], RZ ;  /* 0x000000ff00ff79a7 */ /* 0x0109e400081004ff */
[----:B----4-:R-:W-:Y:S04]  /*6310*/  SEL R0, RZ, 0x1, P1 ;  /* 0x00000001ff007807 */ /* 0x010fe80000800000 */
[----:B-12---:R-:W-:Y:S02]  /*6320*/  LOP3.LUT R82, R82, R0, RZ, 0x3c, !PT ;  /* 0x0000000052527212 */ /* 0x006fe400078e3cff */
.L_x_105:
[----:B------:R-:W-:Y:S05]  /*6330*/  BSYNC B1 ;  /* 0x0000000000017941 */ /* 0x000fea0003800000 */
.L_x_104:
[----:B------:R-:W-:Y:S04]  /*6340*/  SHF.R.U32.HI R0, RZ, 0x15, R39 ;  /* 0x00000015ff007819 */ /* 0x000fe80000011627 */
[----:B------:R-:W-:Y:S01]  /*6350*/  LOP3.LUT P1, RZ, R0, 0x3, R77, 0x48, !PT ;  /* 0x0000000300ff7812 */ /* 0x000fe2000782484d */
[----:B------:R-:W-:Y:S01]  /*6360*/  @!UPT UIADD3 URZ, UPT, UPT, URZ, URZ, URZ ;  /* 0x000000fffffff290 */ /* 0x000fe2000fffe0ff */
[----:B------:R-:W-:Y:S11]  /*6370*/  @P0 BRA `(.L_x_109) ;  /* 0x0000000000080947 */ /* 0x000ff60003800000 */
[----:B------:R-:W1:Y:S02]  /*6380*/  SYNCS.PHASECHK.TRANS64.TRYWAIT P0, [R80+URZ+0x90], R5 ;  /* 0x00009005500075a7 */ /* 0x000e6400080011ff */
[----:B-1----:R-:W-:Y:S05]  /*6390*/  @!P0 BRA `(.L_x_110) ;  /* 0x0000002400388947 */ /* 0x002fea0003800000 */
.L_x_109:
[----:B------:R-:W-:Y:S05]  /*63a0*/  @!P1 BRA `(.L_x_111) ;  /* 0x0000000000409947 */ /* 0x000fea0003800000 */
[----:B------:R-:W1:Y:S01]  /*63b0*/  LDCU.64 UR8, c[0x4][0x70] ;  /* 0x01000e00ff0877ac */ /* 0x000e620008000a00 */
[----:B------:R-:W-:Y:S01]  /*63c0*/  MOV R15, 0x0 ;  /* 0x00000000000f7802 */ /* 0x000fe20000000f00 */
[----:B------:R-:W-:Y:S02]  /*63d0*/  HFMA2 R12, -RZ, RZ, 0, 5.9604644775390625e-08 ;  /* 0x00000001ff0c7431 */ /* 0x000fe400000001ff */
[----:B------:R-:W-:Y:S02]  /*63e0*/  IMAD.MOV.U32 R8, RZ, RZ, 0x192 ;  /* 0x00000192ff087424 */ /* 0x000fe400078e00ff */
[----:B------:R-:W-:Y:S01]  /*63f0*/  IMAD.MOV.U32 R13, RZ, RZ, RZ ;  /* 0x000000ffff0d7224 */ /* 0x000fe200078e00ff */
[----:B------:R-:W2:Y:S01]  /*6400*/  LDCU.64 UR6, c[0x4][0x78] ;  /* 0x01000f00ff0677ac */ /* 0x000ea20008000a00 */
[----:B------:R-:W4:Y:S01]  /*6410*/  LDC.64 R14, c[0x4][R15] ;  /* 0x010000000f0e7b82 */ /* 0x000f220000000a00 */
[----:B------:R-:W5:Y:S01]  /*6420*/  LDCU.64 UR4, c[0x4][0x10] ;  /* 0x01000200ff0477ac */ /* 0x000f620008000a00 */
[----:B-1----:R-:W-:Y:S01]  /*6430*/  MOV R5, UR9 ;  /* 0x0000000900057c02 */ /* 0x002fe20008000f00 */
[----:B------:R-:W-:Y:S01]  /*6440*/  IMAD.U32 R4, RZ, RZ, UR8 ;  /* 0x00000008ff047e24 */ /* 0x000fe2000f8e00ff */
[----:B--2---:R-:W-:Y:S01]  /*6450*/  MOV R7, UR7 ;  /* 0x0000000700077c02 */ /* 0x004fe20008000f00 */
[----:B------:R-:W-:Y:S01]  /*6460*/  IMAD.U32 R6, RZ, RZ, UR6 ;  /* 0x00000006ff067e24 */ /* 0x000fe2000f8e00ff */
[----:B-----5:R-:W-:Y:S01]  /*6470*/  MOV R11, UR5 ;  /* 0x00000005000b7c02 */ /* 0x020fe20008000f00 */
[----:B------:R-:W-:Y:S02]  /*6480*/  IMAD.U32 R10, RZ, RZ, UR4 ;  /* 0x00000004ff0a7e24 */ /* 0x000fe4000f8e00ff */
[----:B------:R-:W-:Y:S07]  /*6490*/  LEPC R20, `(.L_x_111) ;  /* 0x000000001014794e */ /* 0x000fee0000000000 */
[----:B---34-:R-:W-:Y:S05]  /*64a0*/  CALL.ABS.NOINC R14 ;  /* 0x000000000e007343 */ /* 0x018fea0003c00000 */
.L_x_111:
[----:B------:R-:W-:Y:S01]  /*64b0*/  IMAD.U32 R42, R45, 0x10000, RZ ;  /* 0x000100002d2a7824 */ /* 0x000fe200078e00ff */
[----:B------:R-:W-:Y:S01]  /*64c0*/  ISETP.NE.AND P6, PT, R2, RZ, PT ;  /* 0x000000ff0200720c */ /* 0x000fe20003fc5270 */
[----:B------:R-:W-:Y:S05]  /*64d0*/  WARPSYNC.ALL ;  /* 0x0000000000007948 */ /* 0x000fea0003800000 */
[----:B------:R-:W-:Y:S01]  /*64e0*/  R2UR UR4, R39 ;  /* 0x00000000270472ca */ /* 0x000fe200000e0000 */
[----:B------:R-:W-:Y:S01]  /*64f0*/  BSSY.RECONVERGENT B0, `(.L_x_112) ;  /* 0x00000a4000007945 */ /* 0x000fe20003800200 */
[C---:B------:R-:W-:Y:S02]  /*6500*/  SHF.L.U32 R2, R44.reuse, 0x10, RZ ;  /* 0x000000102c027819 */ /* 0x040fe400000006ff */
[C---:B------:R-:W-:Y:S02]  /*6510*/  PRMT R3, R44.reuse, 0x8880, RZ ;  /* 0x000088802c037816 */ /* 0x040fe400000000ff */
[----:B------:R-:W-:Y:S02]  /*6520*/  SHF.L.U32 R41, R44, 0x8, RZ ;  /* 0x000000082c297819 */ /* 0x000fe400000006ff */
[----:B------:R-:W-:Y:S02]  /*6530*/  LOP3.LUT P5, RZ, R75, 0x80, RZ, 0xc0, !PT ;  /* 0x000000804bff7812 */ /* 0x000fe400078ac0ff */
[----:B------:R-:W-:Y:S03]  /*6540*/  ISETP.NE.AND P0, PT, R87, RZ, PT ;  /* 0x000000ff5700720c */ /* 0x000fe60003f05270 */
[----:B-1----:R-:W1:Y:S02]  /*6550*/  LDTM.x32 R4, tmem[UR4] ;  /* 0x00000004000479ee */ /* 0x002e6400082c0000 */
[C---:B-1----:R-:W-:Y:S01]  /*6560*/  IMAD R0, R38.reuse, R4, RZ ;  /* 0x0000000426007224 */ /* 0x042fe200078e02ff */
[----:B------:R-:W-:Y:S01]  /*6570*/  SHF.R.S32.HI R4, RZ, 0x18, R2 ;  /* 0x00000018ff047819 */ /* 0x000fe20000011402 */
[C---:B------:R-:W-:Y:S01]  /*6580*/  IMAD R2, R38.reuse, R5, RZ ;  /* 0x0000000526027224 */ /* 0x040fe200078e02ff */
[----:B------:R-:W-:Y:S01]  /*6590*/  SHF.R.S32.HI R5, RZ, 0x18, R41 ;  /* 0x00000018ff057819 */ /* 0x000fe20000011429 */
[----:B------:R-:W-:Y:S01]  /*65a0*/  IMAD R0, R3, R40, R0 ;  /* 0x0000002803007224 */ /* 0x000fe200078e0200 */
[----:B------:R-:W-:Y:S01]  /*65b0*/  PRMT R41, R45, 0x8880, RZ ;  /* 0x000088802d297816 */ /* 0x000fe200000000ff */
[----:B------:R-:W-:Y:S02]  /*65c0*/  IMAD R3, R38, R6, RZ ;  /* 0x0000000626037224 */ /* 0x000fe400078e02ff */
[-C--:B------:R-:W-:Y:S01]  /*65d0*/  IMAD R2, R4, R40.reuse, R2 ;  /* 0x0000002804027224 */ /* 0x080fe200078e0202 */
[----:B------:R-:W-:Y:S01]  /*65e0*/  SHF.R.S32.HI R4, RZ, 0x18, R44 ;  /* 0x00000018ff047819 */ /* 0x000fe2000001142c */
[C---:B------:R-:W-:Y:S02]  /*65f0*/  IMAD R7, R38.reuse, R7, RZ ;  /* 0x0000000726077224 */ /* 0x040fe400078e02ff */
[-C--:B------:R-:W-:Y:S02]  /*6600*/  IMAD R3, R5, R40.reuse, R3 ;  /* 0x0000002805037224 */ /* 0x080fe400078e0203 */
[----:B------:R-:W-:Y:S02]  /*6610*/  IMAD R5, R38, R9, RZ ;  /* 0x0000000926057224 */ /* 0x000fe400078e02ff */
[----:B------:R-:W-:Y:S02]  /*6620*/  IMAD R7, R4, R40, R7 ;  /* 0x0000002804077224 */ /* 0x000fe400078e0207 */
[C---:B------:R-:W-:Y:S02]  /*6630*/  IMAD R9, R38.reuse, R13, RZ ;  /* 0x0000000d26097224 */ /* 0x040fe400078e02ff */
[C---:B------:R-:W-:Y:S01]  /*6640*/  IMAD R4, R38.reuse, R8, RZ ;  /* 0x0000000826047224 */ /* 0x040fe200078e02ff */
[----:B------:R-:W-:Y:S01]  /*6650*/  I2IP.S8.S32.SAT R52, R7, R3, RZ ;  /* 0x0000000307347239 */ /* 0x000fe200000014ff */
[C---:B------:R-:W-:Y:S01]  /*6660*/  IMAD R13, R38.reuse, R17, RZ ;  /* 0x00000011260d7224 */ /* 0x040fe200078e02ff */
[----:B------:R-:W-:Y:S01]  /*6670*/  SHF.R.S32.HI R7, RZ, 0x18, R45 ;  /* 0x00000018ff077819 */ /* 0x000fe2000001142d */
[----:B------:R-:W-:Y:S01]  /*6680*/  IMAD R8, R38, R12, RZ ;  /* 0x0000000c26087224 */ /* 0x000fe200078e02ff */
[----:B------:R-:W-:Y:S01]  /*6690*/  I2IP.S8.S32.SAT R52, R2, R0, R52 ;  /* 0x0000000002347239 */ /* 0x000fe20000001434 */
[----:B------:R-:W-:Y:S01]  /*66a0*/  IMAD R17, R38, R21, RZ ;  /* 0x0000001526117224 */ /* 0x000fe200078e02ff */
[----:B------:R-:W-:Y:S01]  /*66b0*/  SHF.L.U32 R0, R46, 0x8, RZ ;  /* 0x000000082e007819 */ /* 0x000fe200000006ff */
[C---:B------:R-:W-:Y:S01]  /*66c0*/  IMAD R12, R38.reuse, R16, RZ ;  /* 0x00000010260c7224 */ /* 0x040fe200078e02ff */
[----:B------:R-:W-:Y:S01]  /*66d0*/  SHF.R.S32.HI R2, RZ, 0x18, R46 ;  /* 0x00000018ff027819 */ /* 0x000fe2000001142e */
[C---:B------:R-:W-:Y:S01]  /*66e0*/  IMAD R21, R38.reuse, R25, RZ ;  /* 0x0000001926157224 */ /* 0x040fe200078e02ff */
[----:B------:R-:W-:Y:S01]  /*66f0*/  SHF.R.S32.HI R0, RZ, 0x18, R0 ;  /* 0x00000018ff007819 */ /* 0x000fe20000011400 */
[C---:B------:R-:W-:Y:S02]  /*6700*/  IMAD R16, R38.reuse, R20, RZ ;  /* 0x0000001426107224 */ /* 0x040fe400078e02ff */
[C---:B------:R-:W-:Y:S02]  /*6710*/  IMAD R25, R38.reuse, R29, RZ ;  /* 0x0000001d26197224 */ /* 0x040fe400078e02ff */
[C---:B------:R-:W-:Y:S02]  /*6720*/  IMAD R20, R38.reuse, R24, RZ ;  /* 0x0000001826147224 */ /* 0x040fe400078e02ff */
[C---:B------:R-:W-:Y:S01]  /*6730*/  IMAD R29, R38.reuse, R33, RZ ;  /* 0x00000021261d7224 */ /* 0x040fe200078e02ff */
[----:B------:R-:W-:Y:S01]  /*6740*/  SHF.L.U32 R33, R45, 0x8, RZ ;  /* 0x000000082d217819 */ /* 0x000fe200000006ff */
[C---:B------:R-:W-:Y:S02]  /*6750*/  IMAD R24, R38.reuse, R28, RZ ;  /* 0x0000001c26187224 */ /* 0x040fe400078e02ff */
[C---:B------:R-:W-:Y:S01]  /*6760*/  IMAD R28, R38.reuse, R32, RZ ;  /* 0x00000020261c7224 */ /* 0x040fe200078e02ff */
[----:B------:R-:W-:Y:S01]  /*6770*/  SHF.R.S32.HI R32, RZ, 0x18, R42 ;  /* 0x00000018ff207819 */ /* 0x000fe2000001142a */
[----:B------:R-:W-:Y:S01]  /*6780*/  IMAD R4, R41, R40, R4 ;  /* 0x0000002829047224 */ /* 0x000fe200078e0204 */
[----:B------:R-:W-:Y:S01]  /*6790*/  SHF.R.S32.HI R3, RZ, 0x18, R33 ;  /* 0x00000018ff037819 */ /* 0x000fe20000011421 */
[----:B------:R-:W-:Y:S01]  /*67a0*/  IMAD R6, R38, R10, RZ ;  /* 0x0000000a26067224 */ /* 0x000fe200078e02ff */
[----:B------:R-:W-:Y:S01]  /*67b0*/  PRMT R33, R46, 0x8880, RZ ;  /* 0x000088802e217816 */ /* 0x000fe200000000ff */
[-C--:B------:R-:W-:Y:S01]  /*67c0*/  IMAD R5, R32, R40.reuse, R5 ;  /* 0x0000002820057224 */ /* 0x080fe200078e0205 */
[----:B------:R-:W-:Y:S01]  /*67d0*/  SHF.L.U32 R32, R46, 0x10, RZ ;  /* 0x000000102e207819 */ /* 0x000fe200000006ff */
[C---:B------:R-:W-:Y:S02]  /*67e0*/  IMAD R11, R38.reuse, R11, RZ ;  /* 0x0000000b260b7224 */ /* 0x040fe400078e02ff */
[-C--:B------:R-:W-:Y:S02]  /*67f0*/  IMAD R6, R3, R40.reuse, R6 ;  /* 0x0000002803067224 */ /* 0x080fe400078e0206 */
[----:B------:R-:W-:Y:S01]  /*6800*/  IMAD R11, R7, R40, R11 ;  /* 0x00000028070b7224 */ /* 0x000fe200078e020b */
[----:B------:R-:W-:Y:S01]  /*6810*/  SHF.R.S32.HI R7, RZ, 0x18, R32 ;  /* 0x00000018ff077819 */ /* 0x000fe20000011420 */
[----:B------:R-:W-:Y:S02]  /*6820*/  IMAD.MOV.U32 R3, RZ, RZ, R33 ;  /* 0x000000ffff037224 */ /* 0x000fe400078e0021 */
[----:B------:R-:W-:Y:S01]  /*6830*/  IMAD R10, R38, R14, RZ ;  /* 0x0000000e260a7224 */ /* 0x000fe200078e02ff */
[----:B------:R-:W-:Y:S01]  /*6840*/  I2IP.S8.S32.SAT R11, R11, R6, RZ ;  /* 0x000000060b0b7239 */ /* 0x000fe200000014ff */
[-C--:B------:R-:W-:Y:S01]  /*6850*/  IMAD R8, R3, R40.reuse, R8 ;  /* 0x0000002803087224 */ /* 0x080fe200078e0208 */
[----:B------:R-:W-:Y:S01]  /*6860*/  SHF.L.U32 R3, R47, 0x10, RZ ;  /* 0x000000102f037819 */ /* 0x000fe200000006ff */
[-C--:B------:R-:W-:Y:S01]  /*6870*/  IMAD R9, R7, R40.reuse, R9 ;  /* 0x0000002807097224 */ /* 0x080fe200078e0209 */
[C---:B------:R-:W-:Y:S01]  /*6880*/  PRMT R7, R47.reuse, 0x8880, RZ ;  /* 0x000088802f077816 */ /* 0x040fe200000000ff */
[----:B------:R-:W-:Y:S01]  /*6890*/  IMAD R10, R0, R40, R10 ;  /* 0x00000028000a7224 */ /* 0x000fe200078e020a */
[----:B------:R-:W-:Y:S01]  /*68a0*/  SHF.R.S32.HI R3, RZ, 0x18, R3 ;  /* 0x00000018ff037819 */ /* 0x000fe20000011403 */
[----:B------:R-:W-:Y:S01]  /*68b0*/  IMAD R15, R38, R15, RZ ;  /* 0x0000000f260f7224 */ /* 0x000fe200078e02ff */
[----:B------:R-:W-:Y:S01]  /*68c0*/  MOV R0, R7 ;  /* 0x0000000700007202 */ /* 0x000fe20000000f00 */
[----:B------:R-:W-:Y:S01]  /*68d0*/  IMAD.SHL.U32 R6, R47, 0x100, RZ ;  /* 0x000001002f067824 */ /* 0x000fe200078e00ff */
[----:B------:R-:W-:Y:S01]  /*68e0*/  I2IP.S8.S32.SAT R53, R5, R4, R11 ;  /* 0x0000000405357239 */ /* 0x000fe2000000140b */
[-C--:B------:R-:W-:Y:S01]  /*68f0*/  IMAD R15, R2, R40.reuse, R15 ;  /* 0x00000028020f7224 */ /* 0x080fe200078e020f */
[----:B------:R-:W-:Y:S01]  /*6900*/  SHF.R.S32.HI R2, RZ, 0x18, R47 ;  /* 0x00000018ff027819 */ /* 0x000fe2000001142f */
[----:B------:R-:W-:Y:S01]  /*6910*/  IMAD R12, R0, R40, R12 ;  /* 0x00000028000c7224 */ /* 0x000fe200078e020c */
[----:B------:R-:W-:Y:S01]  /*6920*/  SHF.R.S32.HI R6, RZ, 0x18, R6 ;  /* 0x00000018ff067819 */ /* 0x000fe20000011406 */
[----:B------:R-:W-:Y:S01]  /*6930*/  IMAD R14, R38, R18, RZ ;  /* 0x00000012260e7224 */ /* 0x000fe200078e02ff */
[----:B---3--:R-:W-:Y:S01]  /*6940*/  PRMT R0, R48, 0x8880, RZ ;  /* 0x0000888030007816 */ /* 0x008fe200000000ff */
[-C--:B------:R-:W-:Y:S01]  /*6950*/  IMAD R13, R3, R40.reuse, R13 ;  /* 0x00000028030d7224 */ /* 0x080fe200078e020d */
[C---:B------:R-:W-:Y:S01]  /*6960*/  SHF.L.U32 R4, R49.reuse, 0x10, RZ ;  /* 0x0000001031047819 */ /* 0x040fe200000006ff */
[----:B------:R-:W-:Y:S01]  /*6970*/  IMAD R19, R38, R19, RZ ;  /* 0x0000001326137224 */ /* 0x000fe200078e02ff */
[C---:B------:R-:W-:Y:S01]  /*6980*/  PRMT R3, R49.reuse, 0x8880, RZ ;  /* 0x0000888031037816 */ /* 0x040fe200000000ff */
[-C--:B------:R-:W-:Y:S01]  /*6990*/  IMAD R14, R6, R40.reuse, R14 ;  /* 0x00000028060e7224 */ /* 0x080fe200078e020e */
[----:B------:R-:W-:Y:S01]  /*69a0*/  SHF.L.U32 R5, R49, 0x8, RZ ;  /* 0x0000000831057819 */ /* 0x000fe200000006ff */
[-C--:B------:R-:W-:Y:S01]  /*69b0*/  IMAD R19, R2, R40.reuse, R19 ;  /* 0x0000002802137224 */ /* 0x080fe200078e0213 */
[----:B------:R-:W-:Y:S01]  /*69c0*/  SHF.L.U32 R2, R48, 0x10, RZ ;  /* 0x0000001030027819 */ /* 0x000fe200000006ff */
[----:B------:R-:W-:Y:S01]  /*69d0*/  IMAD R16, R0, R40, R16 ;  /* 0x0000002800107224 */ /* 0x000fe200078e0210 */
[----:B------:R-:W-:Y:S01]  /*69e0*/  SHF.R.S32.HI R4, RZ, 0x18, R4 ;  /* 0x00000018ff047819 */ /* 0x000fe20000011404 */
[----:B------:R-:W-:Y:S01]  /*69f0*/  IMAD.SHL.U32 R0, R48, 0x100, RZ ;  /* 0x0000010030007824 */ /* 0x000fe200078e00ff */
[----:B------:R-:W-:Y:S01]  /*6a00*/  SHF.R.S32.HI R2, RZ, 0x18, R2 ;  /* 0x00000018ff027819 */ /* 0x000fe20000011402 */
[C---:B------:R-:W-:Y:S01]  /*6a10*/  IMAD R18, R38.reuse, R22, RZ ;  /* 0x0000001626127224 */ /* 0x040fe200078e02ff */
[----:B------:R-:W-:Y:S01]  /*6a20*/  I2IP.S8.S32.SAT R10, R15, R10, RZ ;  /* 0x0000000a0f0a7239 */ /* 0x000fe200000014ff */
[----:B------:R-:W-:Y:S01]  /*6a30*/  IMAD R23, R38, R23, RZ ;  /* 0x0000001726177224 */ /* 0x000fe200078e02ff */
[----:B------:R-:W-:Y:S01]  /*6a40*/  SHF.R.S32.HI R0, RZ, 0x18, R0 ;  /* 0x00000018ff007819 */ /* 0x000fe20000011400 */
[----:B------:R-:W-:Y:S01]  /*6a50*/  IMAD R17, R2, R40, R17 ;  /* 0x0000002802117224 */ /* 0x000fe200078e0211 */
[----:B------:R-:W-:Y:S01]  /*6a60*/  SHF.R.S32.HI R2, RZ, 0x18, R48 ;  /* 0x00000018ff027819 */ /* 0x000fe20000011430 */
[----:B------:R-:W-:Y:S01]  /*6a70*/  IMAD R22, R38, R26, RZ ;  /* 0x0000001a26167224 */ /* 0x000fe200078e02ff */
[----:B------:R-:W-:Y:S01]  /*6a80*/  I2IP.S8.S32.SAT R14, R19, R14, RZ ;  /* 0x0000000e130e7239 */ /* 0x000fe200000014ff */
[-C--:B------:R-:W-:Y:S01]  /*6a90*/  IMAD R18, R0, R40.reuse, R18 ;  /* 0x0000002800127224 */ /* 0x080fe200078e0212 */
[----:B------:R-:W-:Y:S01]  /*6aa0*/  SHF.R.S32.HI R0, RZ, 0x18, R5 ;  /* 0x00000018ff007819 */ /* 0x000fe20000011405 */
[-C--:B------:R-:W-:Y:S01]  /*6ab0*/  IMAD R23, R2, R40.reuse, R23 ;  /* 0x0000002802177224 */ /* 0x080fe200078e0217 */
[----:B------:R-:W-:Y:S01]  /*6ac0*/  SHF.R.S32.HI R2, RZ, 0x18, R49 ;  /* 0x00000018ff027819 */ /* 0x000fe20000011431 */
[-C--:B------:R-:W-:Y:S01]  /*6ad0*/  IMAD R20, R3, R40.reuse, R20 ;  /* 0x0000002803147224 */ /* 0x080fe200078e0214 */
[----:B------:R-:W-:Y:S01]  /*6ae0*/  SHF.L.U32 R3, R50, 0x8, RZ ;  /* 0x0000000832037819 */ /* 0x000fe200000006ff */
[----:B------:R-:W-:Y:S01]  /*6af0*/  IMAD R21, R4, R40, R21 ;  /* 0x0000002804157224 */ /* 0x000fe200078e0215 */
[----:B------:R-:W-:Y:S01]  /*6b00*/  SHF.R.S32.HI R5, RZ, 0x18, R51 ;  /* 0x00000018ff057819 */ /* 0x000fe20000011433 */
[----:B------:R-:W-:Y:S01]  /*6b10*/  IMAD R27, R38, R27, RZ ;  /* 0x0000001b261b7224 */ /* 0x000fe200078e02ff */
[----:B------:R-:W-:Y:S01]  /*6b20*/  SHF.R.S32.HI R3, RZ, 0x18, R3 ;  /* 0x00000018ff037819 */ /* 0x000fe20000011403 */
[----:B------:R-:W-:Y:S01]  /*6b30*/  IMAD.U32 R4, R50, 0x10000, RZ ;  /* 0x0001000032047824 */ /* 0x000fe200078e00ff */
[----:B------:R-:W-:Y:S01]  /*6b40*/  I2IP.S8.S32.SAT R18, R23, R18, RZ ;  /* 0x0000001217127239 */ /* 0x000fe200000014ff */
[-C--:B------:R-:W-:Y:S01]  /*6b50*/  IMAD R22, R0, R40.reuse, R22 ;  /* 0x0000002800167224 */ /* 0x080fe200078e0216 */
[----:B------:R-:W-:Y:S01]  /*6b60*/  PRMT R0, R50, 0x8880, RZ ;  /* 0x0000888032007816 */ /* 0x000fe200000000ff */
[----:B------:R-:W-:Y:S01]  /*6b70*/  IMAD R27, R2, R40, R27 ;  /* 0x00000028021b7224 */ /* 0x000fe200078e021b */
[----:B------:R-:W-:Y:S01]  /*6b80*/  SHF.R.S32.HI R2, RZ, 0x18, R4 ;  /* 0x00000018ff027819 */ /* 0x000fe20000011404 */
[----:B------:R-:W-:Y:S01]  /*6b90*/  IMAD R26, R38, R30, RZ ;  /* 0x0000001e261a7224 */ /* 0x000fe200078e02ff */
[----:B------:R-:W-:Y:S01]  /*6ba0*/  I2IP.S8.S32.SAT R54, R9, R8, R10 ;  /* 0x0000000809367239 */ /* 0x000fe2000000140a */
[-C--:B------:R-:W-:Y:S01]  /*6bb0*/  IMAD R24, R0, R40.reuse, R24 ;  /* 0x0000002800187224 */ /* 0x080fe200078e0218 */
[----:B------:R-:W-:Y:S01]  /*6bc0*/  SHF.R.S32.HI R0, RZ, 0x18, R50 ;  /* 0x00000018ff007819 */ /* 0x000fe20000011432 */
[-C--:B------:R-:W-:Y:S01]  /*6bd0*/  IMAD R25, R2, R40.reuse, R25 ;  /* 0x0000002802197224 */ /* 0x080fe200078e0219 */
[----:B------:R-:W-:Y:S01]  /*6be0*/  PRMT R2, R51, 0x8880, RZ ;  /* 0x0000888033027816 */ /* 0x000fe200000000ff */
[----:B------:R-:W-:Y:S01]  /*6bf0*/  IMAD R26, R3, R40, R26 ;  /* 0x00000028031a7224 */ /* 0x000fe200078e021a */
[----:B------:R-:W-:Y:S01]  /*6c00*/  SHF.L.U32 R3, R51, 0x10, RZ ;  /* 0x0000001033037819 */ /* 0x000fe200000006ff */
[----:B------:R-:W-:Y:S01]  /*6c10*/  IMAD R31, R38, R31, RZ ;  /* 0x0000001f261f7224 */ /* 0x000fe200078e02ff */
[----:B------:R-:W-:Y:S01]  /*6c20*/  I2IP.S8.S32.SAT R55, R13, R12, R14 ;  /* 0x0000000c0d377239 */ /* 0x000fe2000000140e */
[----:B------:R-:W-:Y:S01]  /*6c30*/  IMAD.SHL.U32 R4, R51, 0x100, RZ ;  /* 0x0000010033047824 */ /* 0x000fe200078e00ff */
[----:B------:R-:W-:Y:S01]  /*6c40*/  SHF.R.S32.HI R3, RZ, 0x18, R3 ;  /* 0x00000018ff037819 */ /* 0x000fe20000011403 */
[-C--:B------:R-:W-:Y:S02]  /*6c50*/  IMAD R31, R0, R40.reuse, R31 ;  /* 0x00000028001f7224 */ /* 0x080fe400078e021f */
[----:B------:R-:W-:Y:S01]  /*6c60*/  HFMA2 R0, -RZ, RZ, 0, 9.5367431640625e-07 ;  /* 0x00000010ff007431 */ /* 0x000fe200000001ff */
[----:B------:R1:W-:Y:S01]  /*6c70*/  STS.128 [R74+UR44+0x2200], R52 ;  /* 0x002200344a007988 */ /* 0x0003e20008000c2c */
[----:B------:R-:W-:Y:S01]  /*6c80*/  SHF.R.S32.HI R4, RZ, 0x18, R4 ;  /* 0x00000018ff047819 */ /* 0x000fe20000011404 */
[----:B------:R-:W-:Y:S01]  /*6c90*/  IMAD R28, R2, R40, R28 ;  /* 0x00000028021c7224 */ /* 0x000fe200078e021c */
[----:B------:R-:W-:Y:S01]  /*6ca0*/  I2IP.S8.S32.SAT R16, R17, R16, R18 ;  /* 0x0000001011107239 */ /* 0x000fe20000001412 */
[C---:B------:R-:W-:Y:S01]  /*6cb0*/  IMAD R30, R38.reuse, R34, RZ ;  /* 0x00000022261e7224 */ /* 0x040fe200078e02ff */
[----:B------:R-:W-:Y:S01]  /*6cc0*/  I2IP.S8.S32.SAT R22, R27, R22, RZ ;  /* 0x000000161b167239 */ /* 0x000fe200000014ff */
[----:B------:R-:W-:Y:S01]  /*6cd0*/  IMAD R29, R3, R40, R29 ;  /* 0x00000028031d7224 */ /* 0x000fe200078e021d */
[----:B------:R-:W-:Y:S01]  /*6ce0*/  I2IP.S8.S32.SAT R18, R31, R26, RZ ;  /* 0x0000001a1f127239 */ /* 0x000fe200000014ff */
[----:B------:R-:W-:Y:S01]  /*6cf0*/  IMAD R35, R38, R35, RZ ;  /* 0x0000002326237224 */ /* 0x000fe200078e02ff */
[----:B------:R-:W-:Y:S01]  /*6d00*/  IADD3 R2, PT, PT, R74, UR44, RZ ;  /* 0x0000002c4a027c10 */ /* 0x000fe2000fffe0ff */
[-C--:B------:R-:W-:Y:S01]  /*6d10*/  IMAD R30, R4, R40.reuse, R30 ;  /* 0x00000028041e7224 */ /* 0x080fe200078e021e */
[----:B------:R-:W-:Y:S01]  /*6d20*/  SEL R0, R0, 0xfffffff0, !P5 ;  /* 0xfffffff000007807 */ /* 0x000fe20006800000 */
[----:B------:R-:W-:Y:S01]  /*6d30*/  IMAD R35, R5, R40, R35 ;  /* 0x0000002805237224 */ /* 0x000fe200078e0223 */
[----:B------:R-:W-:Y:S02]  /*6d40*/  I2IP.S8.S32.SAT R17, R21, R20, R22 ;  /* 0x0000001415117239 */ /* 0x000fe40000001416 */
[----:B------:R-:W-:Y:S02]  /*6d50*/  I2IP.S8.S32.SAT R18, R25, R24, R18 ;  /* 0x0000001819127239 */ /* 0x000fe40000001412 */
[----:B------:R-:W-:Y:S02]  /*6d60*/  I2IP.S8.S32.SAT R19, R35, R30, RZ ;  /* 0x0000001e23137239 */ /* 0x000fe400000014ff */
[----:B------:R-:W-:Y:S02]  /*6d70*/  IADD3 R88, PT, PT, R2, R0, RZ ;  /* 0x0000000002587210 */ /* 0x000fe40007ffe0ff */
[----:B------:R-:W-:Y:S02]  /*6d80*/  I2IP.S8.S32.SAT R19, R29, R28, R19 ;  /* 0x0000001c1d137239 */ /* 0x000fe40000001413 */
[----:B------:R-:W-:Y:S02]  /*6d90*/  LEA R3, R83, UR44, 0x3 ;  /* 0x0000002c53037c11 */ /* 0x000fe4000f8e18ff */
[----:B------:R-:W-:Y:S01]  /*6da0*/  @P6 SHF.L.U32 R4, R82, 0x1f, RZ ;  /* 0x0000001f52046819 */ /* 0x000fe200000006ff */
[----:B------:R1:W-:Y:S01]  /*6db0*/  STS.128 [R88+0x2200], R16 ;  /* 0x0022001058007388 */ /* 0x0003e20000000c00 */
[----:B------:R-:W-:Y:S01]  /*6dc0*/  @!PT LDS RZ, [RZ] ;  /* 0x00000000fffff984 */ /* 0x000fe20000000800 */
[----:B------:R-:W-:Y:S01]  /*6dd0*/  @!PT LDS RZ, [RZ] ;  /* 0x00000000fffff984 */ /* 0x000fe20000000800 */
[----:B------:R-:W-:Y:S01]  /*6de0*/  @!PT LDS RZ, [RZ] ;  /* 0x00000000fffff984 */ /* 0x000fe20000000800 */
[----:B------:R-:W-:Y:S01]  /*6df0*/  @!PT LDS RZ, [RZ] ;  /* 0x00000000fffff984 */ /* 0x000fe20000000800 */
[----:B------:R2:W-:Y:S07]  /*6e00*/  MEMBAR.ALL.CTA ;  /* 0x0000000000007992 */ /* 0x0005ee0000008000 */
[----:B--2---:R-:W2:Y:S02]  /*6e10*/  FENCE.VIEW.ASYNC.S ;  /* 0x00000000000073c6 */ /* 0x004ea40000000000 */
[----:B--2---:R-:W-:Y:S06]  /*6e20*/  BAR.SYNC.DEFER_BLOCKING 0x1, 0x80 ;  /* 0x0042000000007b1d */ /* 0x004fec0000010000 */
[----:B------:R-:W-:Y:S05]  /*6e30*/  @P0 BRA `(.L_x_113) ;  /* 0x00000000003c0947 */ /* 0x000fea0003800000 */
[----:B------:R-:W2:Y:S01]  /*6e40*/  LDCU.64 UR6, c[0x0][0x348] ;  /* 0x00006900ff0677ac */ /* 0x000ea20008000a00 */
[----:B------:R-:W-:Y:S01]  /*6e50*/  UIADD3 UR4, UPT, UPT, UR44, 0x2200, URZ ;  /* 0x000022002c047890 */ /* 0x000fe2000fffe0ff */
[----:B------:R-:W-:Y:S01]  /*6e60*/  UMOV UR51, UR36 ;  /* 0x0000002400337c82 */ /* 0x000fe20008000000 */
[----:B------:R-:W-:Y:S02]  /*6e70*/  UIADD3 UR9, UPT, UPT, UR49, 0x40, URZ ;  /* 0x0000004031097890 */ /* 0x000fe4000fffe0ff */
[----:B------:R-:W-:Y:S02]  /*6e80*/  UIADD3 UR8, UPT, UPT, UR44, 0x2a00, URZ ;  /* 0x00002a002c087890 */ /* 0x000fe4000fffe0ff */
[----:B------:R-:W-:Y:S01]  /*6e90*/  MOV R86, UR4 ;  /* 0x0000000400567c02 */ /* 0x000fe20008000f00 */
[----:B------:R-:W-:Y:S01]  /*6ea0*/  UMOV UR10, UR50 ;  /* 0x00000032000a7c82 */ /* 0x000fe20008000000 */
[----:B------:R-:W-:Y:S02]  /*6eb0*/  UMOV UR11, UR36 ;  /* 0x00000024000b7c82 */ /* 0x000fe40008000000 */
[----:B------:R-:W-:Y:S01]  /*6ec0*/  R2UR UR48, R86 ;  /* 0x00000000563072ca */ /* 0x000fe200000e0000 */
[----:B--2---:R-:W-:Y:S04]  /*6ed0*/  UIADD3 UR4, UP0, UPT, UR6, 0x680, URZ ;  /* 0x0000068006047890 */ /* 0x004fe8000ff1e0ff */
[----:B------:R-:W-:Y:S09]  /*6ee0*/  UIADD3.X UR5, UPT, UPT, URZ, UR7, URZ, UP0, !UPT ;  /* 0x00000007ff057290 */ /* 0x000ff200087fe4ff */
[----:B------:R2:W-:Y:S01]  /*6ef0*/  UTMASTG.3D [UR48], [UR4] ;  /* 0x00000030040073b5 */ /* 0x0005e20008010000 */
[----:B------:R2:W-:Y:S01]  /*6f00*/  UTMASTG.3D [UR8], [UR4] ;  /* 0x00000008040073b5 */ /* 0x0005e20008010000 */
[----:B------:R0:W-:Y:S01]  /*6f10*/  UTMACMDFLUSH ;  /* 0x00000000000079b7 */ /* 0x0001e20000000000 */
[----:B--2---:R-:W-:Y:S04]  /*6f20*/  DEPBAR.LE SB0, 0x1 ;  /* 0x000080400000791a */ /* 0x004fe80000000000 */
.L_x_113:
[----:B------:R-:W-:Y:S05]  /*6f30*/  BSYNC.RECONVERGENT B0 ;  /* 0x0000000000007941 */ /* 0x000fea0003800200 */
.L_x_112:
[----:B------:R-:W-:Y:S06]  /*6f40*/  BAR.SYNC.DEFER_BLOCKING 0x1, 0x80 ;  /* 0x0042000000007b1d */ /* 0x000fec0000010000 */
[----:B------:R-:W2:Y:S01]  /*6f50*/  @P6 SYNCS.PHASECHK.TRANS64.TRYWAIT P0, [R3+URZ+0x40], R4 ;  /* 0x00004004030065a7 */ /* 0x000ea200080011ff */
[----:B------:R-:W-:Y:S01]  /*6f60*/  BSSY B1, `(.L_x_114) ;  /* 0x000001f000017945 */ /* 0x000fe20003800000 */
[----:B--2---:R-:W-:Y:S03]  /*6f70*/  @P6 SEL R43, RZ, 0x1, !P0 ;  /* 0x00000001ff2b6807 */ /* 0x004fe60004000000 */
[----:B------:R-:W-:Y:S05]  /*6f80*/  @!P6 BRA `(.L_x_115) ;  /* 0x000000000070e947 */ /* 0x000fea0003800000 */
[----:B------:R-:W-:Y:S01]  /*6f90*/  ISETP.NE.AND P1, PT, R56, RZ, PT ;  /* 0x000000ff3800720c */ /* 0x000fe20003f25270 */
[----:B------:R-:W-:Y:S01]  /*6fa0*/  BSSY B0, `(.L_x_116) ;  /* 0x0000008000007945 */ /* 0x000fe20003800000 */
[----:B------:R-:W-:Y:S11]  /*6fb0*/  ISETP.NE.AND P0, PT, R43, RZ, PT ;  /* 0x000000ff2b00720c */ /* 0x000ff60003f05270 */
[----:B------:R-:W-:Y:S04]  /*6fc0*/  @P1 IMAD R2, R83, 0x1000, R2 ;  /* 0x0000100053021824 */ /* 0x000fe800078e0202 */
[----:B------:R-:W-:Y:S01]  /*6fd0*/  @P1 IMAD.IADD R4, R0, 0x1, R2 ;  /* 0x0000000100041824 */ /* 0x000fe200078e0202 */
[----:B------:R-:W-:Y:S06]  /*6fe0*/  @P0 BRA `(.L_x_117) ;  /* 0x00000000000c0947 */ /* 0x000fec0003800000 */
[----:B------:R-:W-:Y:S04]  /*6ff0*/  SHF.L.U32 R0, R82, 0x1f, RZ ;  /* 0x0000001f52007819 */ /* 0x000fe800000006ff */
[----:B------:R-:W2:Y:S02]  /*7000*/  SYNCS.PHASECHK.TRANS64.TRYWAIT P0, [R3+URZ+0x40], R0 ;  /* 0x00004000030075a7 */ /* 0x000ea400080011ff */
[----:B--2---:R-:W-:Y:S05]  /*7010*/  @!P0 BRA `(.L_x_118) ;  /* 0x00000018002c8947 */ /* 0x004fea0003800000 */
.L_x_117:
[----:B------:R-:W-:Y:S05]  /*7020*/  BSYNC B0 ;  /* 0x0000000000007941 */ /* 0x000fea0003800000 */
.L_x_116:
[----:B------:R-:W-:Y:S01]  /*7030*/  ISETP.NE.AND P0, PT, R56, RZ, PT ;  /* 0x000000ff3800720c */ /* 0x000fe20003f05270 */
[----:B--2---:R-:W-:Y:S02]  /*7040*/  VIADD R3, R3, 0x50 ;  /* 0x0000005003037836 */ /* 0x004fe40000000000 */
[----:B------:R-:W-:Y:S02]  /*7050*/  IMAD.U32 R0, RZ, RZ, UR46 ;  /* 0x0000002eff007e24 */ /* 0x000fe4000f8e00ff */
[----:B------:R-:W-:Y:S03]  /*7060*/  VIADD R83, R83, 0x1 ;  /* 0x0000000153537836 */ /* 0x000fe60000000000 */
[----:B------:R-:W-:Y:S05]  /*7070*/  PRMT R0, R0, 0x654, R3 ;  /* 0x0000065400007816 */ /* 0x000fea0000000003 */
[----:B------:R2:W3:Y:S04]  /*7080*/  @P0 LDS.128 R44, [R2+0x200] ;  /* 0x00020000022c0984 */ /* 0x0004e80000000c00 */
[----:B------:R2:W4:Y:S01]  /*7090*/  @P0 LDS.128 R48, [R4+0x200] ;  /* 0x0002000004300984 */ /* 0x0005220000000c00 */
[C---:B------:R-:W-:Y:S01]  /*70a0*/  ISETP.NE.AND P0, PT, R83.reuse, 0x2, PT ;  /* 0x000000025300780c */ /* 0x040fe20003f05270 */
[----:B------:R-:W-:Y:S01]  /*70b0*/  @!PT LDS RZ, [RZ] ;  /* 0x00000000fffff984 */ /* 0x000fe20000000800 */
[----:B------:R-:W-:Y:S01]  /*70c0*/  @!PT LDS RZ, [RZ] ;  /* 0x00000000fffff984 */ /* 0x000fe20000000800 */
[----:B------:R-:W-:Y:S01]  /*70d0*/  @!PT LDS RZ, [RZ] ;  /* 0x00000000fffff984 */ /* 0x000fe20000000800 */
[----:B------:R-:W-:Y:S01]  /*70e0*/  @!PT LDS RZ, [RZ] ;  /* 0x00000000fffff984 */ /* 0x000fe20000000800 */
[----:B------:R5:W-:Y:S06]  /*70f0*/  MEMBAR.ALL.CTA ;  /* 0x0000000000007992 */ /* 0x000bec0000008000 */
[----:B-----5:R-:W5:Y:S01]  /*7100*/  FENCE.VIEW.ASYNC.S ;  /* 0x00000000000073c6 */ /* 0x020f620000000000 */
[----:B------:R-:W-:Y:S01]  /*7110*/  SEL R83, R83, RZ, P0 ;  /* 0x000000ff53537207 */ /* 0x000fe20000000000 */
[----:B-----5:R5:W-:Y:S02]  /*7120*/  SYNCS.ARRIVE.TRANS64.RED.A1T0 RZ, [R0+URZ], RZ ;  /* 0x000000ff00ff79a7 */ /* 0x020be400081004ff */
[----:B-----5:R-:W-:Y:S04]  /*7130*/  SEL R0, RZ, 0x1, P0 ;  /* 0x00000001ff007807 */ /* 0x020fe80000000000 */
[----:B--23--:R-:W-:Y:S02]  /*7140*/  LOP3.LUT R82, R82, R0, RZ, 0x3c, !PT ;  /* 0x0000000052527212 */ /* 0x00cfe400078e3cff */
.L_x_115:
[----:B------:R-:W-:Y:S05]  /*7150*/  BSYNC B1 ;  /* 0x0000000000017941 */ /* 0x000fea0003800000 */
.L_x_114:
[----:B------:R-:W-:Y:S05]  /*7160*/  VIADD R0, R39, 0x20 ;  /* 0x0000002027007836 */ /* 0x000fea0000000000 */
[----:B------:R-:W-:Y:S04]  /*7170*/  SHF.R.U32.HI R0, RZ, 0x15, R0 ;  /* 0x00000015ff007819 */ /* 0x000fe80000011600 */
[----:B------:R-:W-:Y:S11]  /*7180*/  LOP3.LUT P0, RZ, R0, 0x3, R77, 0x48, !PT ;  /* 0x0000000300ff7812 */ /* 0x000ff6000780484d */
[----:B------:R-:W-:Y:S02]  /*7190*/  @!UPT UIADD3 URZ, UPT, UPT, URZ, URZ, URZ ;  /* 0x000000fffffff290 */ /* 0x000fe4000fffe0ff */
[----:B------:R-:W-:Y:S05]  /*71a0*/  @!P0 BRA `(.L_x_119) ;  /* 0x0000000000408947 */ /* 0x000fea0003800000 */
[----:B------:R-:W2:Y:S01]  /*71b0*/  LDCU.64 UR8, c[0x4][0x70] ;  /* 0x01000e00ff0877ac */ /* 0x000ea20008000a00 */
[----:B------:R-:W-:Y:S01]  /*71c0*/  MOV R3, 0x0 ;  /* 0x0000000000037802 */ /* 0x000fe20000000f00 */
[----:B------:R-:W-:Y:S02]  /*71d0*/  HFMA2 R12, -RZ, RZ, 0, 5.9604644775390625e-08 ;  /* 0x00000001ff0c7431 */ /* 0x000fe400000001ff */
[----:B------:R-:W-:Y:S02]  /*71e0*/  IMAD.MOV.U32 R8, RZ, RZ, 0x192 ;  /* 0x00000192ff087424 */ /* 0x000fe400078e00ff */
[----:B------:R-:W-:Y:S01]  /*71f0*/  IMAD.MOV.U32 R13, RZ, RZ, RZ ;  /* 0x000000ffff0d7224 */ /* 0x000fe200078e00ff */
[----:B------:R-:W3:Y:S01]  /*7200*/  LDCU.64 UR6, c[0x4][0x78] ;  /* 0x01000f00ff0677ac */ /* 0x000ee20008000a00 */
[----:B------:R-:W1:Y:S01]  /*7210*/  LDC.64 R2, c[0x4][R3] ;  /* 0x0100000003027b82 */ /* 0x000e620000000a00 */
[----:B------:R-:W5:Y:S01]  /*7220*/  LDCU.64 UR4, c[0x4][0x10] ;  /* 0x01000200ff0477ac */ /* 0x000f620008000a00 */
[----:B--2---:R-:W-:Y:S01]  /*7230*/  MOV R5, UR9 ;  /* 0x0000000900057c02 */ /* 0x004fe20008000f00 */
[----:B------:R-:W-:Y:S01]  /*7240*/  IMAD.U32 R4, RZ, RZ, UR8 ;  /* 0x00000008ff047e24 */ /* 0x000fe2000f8e00ff */
[----:B---3--:R-:W-:Y:S01]  /*7250*/  MOV R7, UR7 ;  /* 0x0000000700077c02 */ /* 0x008fe20008000f00 */
[----:B------:R-:W-:Y:S01]  /*7260*/  IMAD.U32 R6, RZ, RZ, UR6 ;  /* 0x00000006ff067e24 */ /* 0x000fe2000f8e00ff */
[----:B-----5:R-:W-:Y:S01]  /*7270*/  MOV R11, UR5 ;  /* 0x00000005000b7c02 */ /* 0x020fe20008000f00 */
[----:B------:R-:W-:Y:S02]  /*7280*/  IMAD.U32 R10, RZ, RZ, UR4 ;  /* 0x00000004ff0a7e24 */ /* 0x000fe4000f8e00ff */
[----:B------:R-:W-:Y:S07]  /*7290*/  LEPC R20, `(.L_x_119) ;  /* 0x000000001014794e */ /* 0x000fee0000000000 */
[----:B-1--4-:R-:W-:Y:S05]  /*72a0*/  CALL.ABS.NOINC R2 ;  /* 0x0000000002007343 */ /* 0x012fea0003c00000 */
.L_x_119:
[----:B------:R-:W-:Y:S01]  /*72b0*/  ISETP.NE.AND P0, PT, R87, RZ, PT ;  /* 0x000000ff5700720c */ /* 0x000fe20003f05270 */
[----:B------:R-:W-:Y:S05]  /*72c0*/  WARPSYNC.ALL ;  /* 0x0000000000007948 */ /* 0x000fea0003800000 */
[----:B------:R-:W-:Y:S01]  /*72d0*/  R2UR UR4, R39 ;  /* 0x00000000270472ca */ /* 0x000fe200000e0000 */
[----:B------:R-:W-:Y:S01]  /*72e0*/  IMAD.U32 R64, R46, 0x10000, RZ ;  /* 0x000100002e407824 */ /* 0x000fe200078e00ff */
[----:B------:R-:W-:Y:S01]  /*72f0*/  SHF.L.U32 R41, R44, 0x10, RZ ;  /* 0x000000102c297819 */ /* 0x000fe200000006ff */
[----:B----4-:R-:W-:Y:S01]  /*7300*/  IMAD.U32 R63, R48, 0x10000, RZ ;  /* 0x00010000303f7824 */ /* 0x010fe200078e00ff */
[----:B------:R-:W-:Y:S01]  /*7310*/  PRMT R39, R44, 0x8880, RZ ;  /* 0x000088802c277816 */ /* 0x000fe200000000ff */
[----:B-1----:R-:W-:Y:S01]  /*7320*/  IMAD.U32 R53, R50, 0x10000, RZ ;  /* 0x0001000032357824 */ /* 0x002fe200078e00ff */
[----:B------:R-:W-:Y:S01]  /*7330*/  SHF.L.U32 R42, R44, 0x8, RZ ;  /* 0x000000082c2a7819 */ /* 0x000fe200000006ff */
[----:B------:R-:W-:Y:S01]  /*7340*/  BSSY.RECONVERGENT B0, `(.L_x_120) ;  /* 0x00000a1000007945 */ /* 0x000fe20003800200 */
[----:B------:R-:W-:Y:S02]  /*7350*/  SHF.R.S32.HI R41, RZ, 0x18, R41 ;  /* 0x00000018ff297819 */ /* 0x000fe40000011429 */
[----:B------:R-:W-:Y:S02]  /*7360*/  SHF.R.S32.HI R42, RZ, 0x18, R42 ;  /* 0x00000018ff2a7819 */ /* 0x000fe4000001142a */
[----:B------:R-:W-:Y:S01]  /*7370*/  SHF.R.S32.HI R43, RZ, 0x18, R44 ;  /* 0x00000018ff2b7819 */ /* 0x000fe2000001142c */
[----:B------:R-:W1:Y:S01]  /*7380*/  LDTM.x32 R4, tmem[UR4+0x20] ;  /* 0x00002004000479ee */ /* 0x000e6200082c0000 */
[----:B------:R-:W-:Y:S01]  /*7390*/  NOP ;  /* 0x0000000000007918 */ /* 0x000fe20000000000 */
[----:B------:R-:W-:Y:S02]  /*73a0*/  IADD3 R80, PT, PT, R80, 0xb0, RZ ;  /* 0x000000b050507810 */ /* 0x000fe40007ffe0ff */
[C---:B------:R-:W-:Y:S02]  /*73b0*/  PRMT R69, R45.reuse, 0x8880, RZ ;  /* 0x000088802d457816 */ /* 0x040fe400000000ff */
[----:B------:R-:W-:Y:S02]  /*73c0*/  LOP3.LUT R80, R80, 0xfefffff8, RZ, 0xc0, !PT ;  /* 0xfefffff850507812 */ /* 0x000fe400078ec0ff */
[----:B------:R-:W-:Y:S02]  /*73d0*/  SHF.L.U32 R68, R45, 0x10, RZ ;  /* 0x000000102d447819 */ /* 0x000fe400000006ff */
[----:B-1----:R1:W-:Y:S01]  /*73e0*/  SYNCS.ARRIVE.TRANS64.RED.A1T0 RZ, [R80+URZ], RZ ;  /* 0x000000ff50ff79a7 */ /* 0x0023e200081004ff */
[----:B------:R-:W-:Y:S02]  /*73f0*/  SHF.R.S32.HI R44, RZ, 0x18, R45 ;  /* 0x00000018ff2c7819 */ /* 0x000fe4000001142d */
[----:B------:R-:W-:Y:S02]  /*7400*/  PRMT R66, R46, 0x8880, RZ ;  /* 0x000088802e427816 */ /* 0x000fe400000000ff */
[C---:B------:R-:W-:Y:S02]  /*7410*/  PRMT R60, R47.reuse, 0x8880, RZ ;  /* 0x000088802f3c7816 */ /* 0x040fe400000000ff */
[C---:B------:R-:W-:Y:S02]  /*7420*/  SHF.L.U32 R59, R47.reuse, 0x10, RZ ;  /* 0x000000102f3b7819 */ /* 0x040fe400000006ff */
[----:B------:R-:W-:Y:S02]  /*7430*/  SHF.L.U32 R58, R47, 0x8, RZ ;  /* 0x000000082f3a7819 */ /* 0x000fe400000006ff */
[C---:B------:R-:W-:Y:S02]  /*7440*/  PRMT R65, R48.reuse, 0x8880, RZ ;  /* 0x0000888030417816 */ /* 0x040fe400000000ff */
[----:B------:R-:W-:Y:S01]  /*7450*/  SHF.L.U32 R62, R48, 0x8, RZ ;  /* 0x00000008303e7819 */ /* 0x000fe200000006ff */
[C---:B------:R-:W-:Y:S01]  /*7460*/  IMAD R0, R38.reuse, R4, RZ ;  /* 0x0000000426007224 */ /* 0x040fe200078e02ff */
[----:B------:R-:W-:Y:S01]  /*7470*/  SHF.R.S32.HI R4, RZ, 0x18, R68 ;  /* 0x00000018ff047819 */ /* 0x000fe20000011444 */
[C---:B------:R-:W-:Y:S01]  /*7480*/  IMAD R2, R38.reuse, R5, RZ ;  /* 0x0000000526027224 */ /* 0x040fe200078e02ff */
[C---:B------:R-:W-:Y:S01]  /*7490*/  PRMT R57, R49.reuse, 0x8880, RZ ;  /* 0x0000888031397816 */ /* 0x040fe200000000ff */
[C---:B------:R-:W-:Y:S01]  /*74a0*/  IMAD R3, R38.reuse, R6, RZ ;  /* 0x0000000626037224 */ /* 0x040fe200078e02ff */
[----:B------:R-:W-:Y:S01]  /*74b0*/  SHF.L.U32 R56, R49, 0x10, RZ ;  /* 0x0000001031387819 */ /* 0x000fe200000006ff */
[----:B------:R-:W-:Y:S01]  /*74c0*/  IMAD R0, R39, R40, R0 ;  /* 0x0000002827007224 */ /* 0x000fe200078e0200 */
[----:B------:R-:W-:Y:S01]  /*74d0*/  MOV R39, R66 ;  /* 0x0000004200277202 */ /* 0x000fe20000000f00 */
[----:B------:R-:W-:Y:S01]  /*74e0*/  IMAD R7, R38, R7, RZ ;  /* 0x0000000726077224 */ /* 0x000fe200078e02ff */
[----:B------:R-:W-:Y:S01]  /*74f0*/  SHF.L.U32 R55, R49, 0x8, RZ ;  /* 0x0000000831377819 */ /* 0x000fe200000006ff */
[-C--:B------:R-:W-:Y:S01]  /*7500*/  IMAD R2, R41, R40.reuse, R2 ;  /* 0x0000002829027224 */ /* 0x080fe200078e0202 */
[----:B------:R-:W-:Y:S01]  /*7510*/  SHF.R.S32.HI R41, RZ, 0x18, R48 ;  /* 0x00000018ff297819 */ /* 0x000fe20000011430 */
[-C--:B------:R-:W-:Y:S01]  /*7520*/  IMAD R3, R42, R40.reuse, R3 ;  /* 0x000000282a037224 */ /* 0x080fe200078e0203 */
[----:B------:R-:W-:Y:S01]  /*7530*/  SHF.L.U32 R48, R51, 0x8, RZ ;  /* 0x0000000833307819 */ /* 0x000fe200000006ff */
[----:B------:R-:W-:Y:S01]  /*7540*/  IMAD R7, R43, R40, R7 ;  /* 0x000000282b077224 */ /* 0x000fe200078e0207 */
[----:B------:R-:W-:Y:S01]  /*7550*/  SHF.L.U32 R67, R45, 0x8, RZ ;  /* 0x000000082d437819 */ /* 0x000fe200000006ff */
[C---:B------:R-:W-:Y:S01]  /*7560*/  IMAD R8, R38.reuse, R8, RZ ;  /* 0x0000000826087224 */ /* 0x040fe200078e02ff */
[----:B------:R-:W-:Y:S01]  /*7570*/  SHF.R.S32.HI R45, RZ, 0x18, R46 ;  /* 0x00000018ff2d7819 */ /* 0x000fe2000001142e */
[----:B------:R-:W-:Y:S01]  /*7580*/  IMAD R9, R38, R9, RZ ;  /* 0x0000000926097224 */ /* 0x000fe200078e02ff */
[----:B------:R-:W-:Y:S01]  /*7590*/  SHF.L.U32 R61, R46, 0x8, RZ ;  /* 0x000000082e3d7819 */ /* 0x000fe200000006ff */
[C---:B------:R-:W-:Y:S01]  /*75a0*/  IMAD R10, R38.reuse, R10, RZ ;  /* 0x0000000a260a7224 */ /* 0x040fe200078e02ff */
[----:B------:R-:W-:Y:S01]  /*75b0*/  SHF.R.S32.HI R46, RZ, 0x18, R47 ;  /* 0x00000018ff2e7819 */ /* 0x000fe2000001142f */
[C---:B------:R-:W-:Y:S01]  /*75c0*/  IMAD R11, R38.reuse, R11, RZ ;  /* 0x0000000b260b7224 */ /* 0x040fe200078e02ff */
[----:B------:R-:W-:Y:S01]  /*75d0*/  SHF.R.S32.HI R42, RZ, 0x18, R49 ;  /* 0x00000018ff2a7819 */ /* 0x000fe20000011431 */
[----:B------:R-:W-:Y:S01]  /*75e0*/  IMAD R6, R38, R15, RZ ;  /* 0x0000000f26067224 */ /* 0x000fe200078e02ff */
[----:B------:R-:W-:Y:S01]  /*75f0*/  PRMT R54, R50, 0x8880, RZ ;  /* 0x0000888032367816 */ /* 0x000fe200000000ff */
[----:B------:R-:W-:Y:S01]  /*7600*/  IMAD R15, R38, R20, RZ ;  /* 0x00000014260f7224 */ /* 0x000fe200078e02ff */
[----:B------:R-:W-:Y:S01]  /*7610*/  SHF.L.U32 R52, R50, 0x8, RZ ;  /* 0x0000000832347819 */ /* 0x000fe200000006ff */
[C---:B------:R-:W-:Y:S01]  /*7620*/  IMAD R20, R38.reuse, R25, RZ ;  /* 0x0000001926147224 */ /* 0x040fe200078e02ff */
[----:B------:R-:W-:Y:S01]  /*7630*/  SHF.R.S32.HI R43, RZ, 0x18, R50 ;  /* 0x00000018ff2b7819 */ /* 0x000fe20000011432 */
[C---:B------:R-:W-:Y:S01]  /*7640*/  IMAD R25, R38.reuse, R30, RZ ;  /* 0x0000001e26197224 */ /* 0x040fe200078e02ff */
[C---:B------:R-:W-:Y:S01]  /*7650*/  PRMT R50, R51.reuse, 0x8880, RZ ;  /* 0x0000888033327816 */ /* 0x040fe200000000ff */
[C---:B------:R-:W-:Y:S01]  /*7660*/  IMAD R30, R38.reuse, R35, RZ ;  /* 0x00000023261e7224 */ /* 0x040fe200078e02ff */
[----:B------:R-:W-:Y:S02]  /*7670*/  SHF.L.U32 R49, R51, 0x10, RZ ;  /* 0x0000001033317819 */ /* 0x000fe400000006ff */
[----:B------:R-:W-:Y:S02]  /*7680*/  SHF.R.S32.HI R47, RZ, 0x18, R51 ;  /* 0x00000018ff2f7819 */ /* 0x000fe40000011433 */
[----:B------:R-:W-:Y:S01]  /*7690*/  I2IP.S8.S32.SAT R51, R7, R3, RZ ;  /* 0x0000000307337239 */ /* 0x000fe200000014ff */
[----:B------:R-:W-:Y:S01]  /*76a0*/  IMAD.MOV.U32 R3, RZ, RZ, R69 ;  /* 0x000000ffff037224 */ /* 0x000fe200078e0045 */
[----:B------:R-:W-:Y:S01]  /*76b0*/  SHF.R.S32.HI R5, RZ, 0x18, R67 ;  /* 0x00000018ff057819 */ /* 0x000fe20000011443 */
[----:B------:R-:W-:Y:S01]  /*76c0*/  IMAD R7, R38, R16, RZ ;  /* 0x0000001026077224 */ /* 0x000fe200078e02ff */
[----:B------:R-:W-:Y:S01]  /*76d0*/  IADD3 R36, PT, PT, R36, 0x1, RZ ;  /* 0x0000000124247810 */ /* 0x000fe20007ffe0ff */
[-C--:B------:R-:W-:Y:S02]  /*76e0*/  IMAD R8, R3, R40.reuse, R8 ;  /* 0x0000002803087224 */ /* 0x080fe400078e0208 */
[-C--:B------:R-:W-:Y:S02]  /*76f0*/  IMAD R9, R4, R40.reuse, R9 ;  /* 0x0000002804097224 */ /* 0x080fe400078e0209 */
[-C--:B------:R-:W-:Y:S02]  /*7700*/  IMAD R10, R5, R40.reuse, R10 ;  /* 0x00000028050a7224 */ /* 0x080fe400078e020a */
[----:B------:R-:W-:Y:S02]  /*7710*/  IMAD R11, R44, R40, R11 ;  /* 0x000000282c0b7224 */ /* 0x000fe400078e020b */
[C---:B------:R-:W-:Y:S02]  /*7720*/  IMAD R3, R38.reuse, R12, RZ ;  /* 0x0000000c26037224 */ /* 0x040fe400078e02ff */
[C---:B------:R-:W-:Y:S01]  /*7730*/  IMAD R12, R38.reuse, R17, RZ ;  /* 0x00000011260c7224 */ /* 0x040fe200078e02ff */
[----:B------:R-:W-:Y:S01]  /*7740*/  I2IP.S8.S32.SAT R11, R11, R10, RZ ;  /* 0x0000000a0b0b7239 */ /* 0x000fe200000014ff */
[C---:B------:R-:W-:Y:S01]  /*7750*/  IMAD R17, R38.reuse, R22, RZ ;  /* 0x0000001626117224 */ /* 0x040fe200078e02ff */
[----:B------:R-:W-:Y:S01]  /*7760*/  SHF.R.S32.HI R10, RZ, 0x18, R64 ;  /* 0x00000018ff0a7819 */ /* 0x000fe20000011440 */
[C---:B------:R-:W-:Y:S02]  /*7770*/  IMAD R22, R38.reuse, R27, RZ ;  /* 0x0000001b26167224 */ /* 0x040fe400078e02ff */
[----:B------:R-:W-:Y:S01]  /*7780*/  IMAD R27, R38, R32, RZ ;  /* 0x00000020261b7224 */ /* 0x000fe200078e02ff */
[----:B------:R-:W-:Y:S01]  /*7790*/  I2IP.S8.S32.SAT R32, R2, R0, R51 ;  /* 0x0000000002207239 */ /* 0x000fe20000001433 */
[C---:B------:R-:W-:Y:S01]  /*77a0*/  IMAD R4, R38.reuse, R13, RZ ;  /* 0x0000000d26047224 */ /* 0x040fe200078e02ff */
[----:B------:R-:W-:Y:S01]  /*77b0*/  SHF.R.S32.HI R0, RZ, 0x18, R61 ;  /* 0x00000018ff007819 */ /* 0x000fe2000001143d */
[C---:B------:R-:W-:Y:S01]  /*77c0*/  IMAD R5, R38.reuse, R14, RZ ;  /* 0x0000000e26057224 */ /* 0x040fe200078e02ff */
[----:B------:R-:W-:Y:S01]  /*77d0*/  MOV R2, R60 ;  /* 0x0000003c00027202 */ /* 0x000fe20000000f00 */
[C---:B------:R-:W-:Y:S02]  /*77e0*/  IMAD R13, R38.reuse, R18, RZ ;  /* 0x00000012260d7224 */ /* 0x040fe400078e02ff */
[----:B------:R-:W-:Y:S02]  /*77f0*/  IMAD R3, R39, R40, R3 ;  /* 0x0000002827037224 */ /* 0x000fe400078e0203 */
[C---:B------:R-:W-:Y:S02]  /*7800*/  IMAD R18, R38.reuse, R23, RZ ;  /* 0x0000001726127224 */ /* 0x040fe400078e02ff */
[----:B------:R-:W-:Y:S02]  /*7810*/  IMAD R23, R38, R28, RZ ;  /* 0x0000001c26177224 */ /* 0x000fe400078e02ff */
[----:B------:R-:W-:Y:S02]  /*7820*/  IMAD R4, R10, R40, R4 ;  /* 0x000000280a047224 */ /* 0x000fe400078e0204 */
[----:B------:R-:W-:Y:S01]  /*7830*/  IMAD R28, R38, R33, RZ ;  /* 0x00000021261c7224 */ /* 0x000fe200078e02ff */
[----:B------:R-:W-:Y:S01]  /*7840*/  I2IP.S8.S32.SAT R33, R9, R8, R11 ;  /* 0x0000000809217239 */ /* 0x000fe2000000140b */
[-C--:B------:R-:W-:Y:S01]  /*7850*/  IMAD R5, R0, R40.reuse, R5 ;  /* 0x0000002800057224 */ /* 0x080fe200078e0205 */
[----:B------:R-:W-:Y:S01]  /*7860*/  SHF.R.S32.HI R8, RZ, 0x18, R59 ;  /* 0x00000018ff087819 */ /* 0x000fe2000001143b */
[-C--:B------:R-:W-:Y:S01]  /*7870*/  IMAD R6, R45, R40.reuse, R6 ;  /* 0x000000282d067224 */ /* 0x080fe200078e0206 */
[----:B------:R-:W-:Y:S01]  /*7880*/  SHF.R.S32.HI R9, RZ, 0x18, R58 ;  /* 0x00000018ff097819 */ /* 0x000fe2000001143a */
[-C--:B------:R-:W-:Y:S01]  /*7890*/  IMAD R7, R2, R40.reuse, R7 ;  /* 0x0000002802077224 */ /* 0x080fe200078e0207 */
[----:B------:R-:W-:Y:S01]  /*78a0*/  MOV R0, R65 ;  /* 0x0000004100007202 */ /* 0x000fe20000000f00 */
[----:B------:R-:W-:Y:S01]  /*78b0*/  IMAD R14, R38, R19, RZ ;  /* 0x00000013260e7224 */ /* 0x000fe200078e02ff */
[----:B------:R-:W-:Y:S01]  /*78c0*/  I2IP.S8.S32.SAT R5, R6, R5, RZ ;  /* 0x0000000506057239 */ /* 0x000fe200000014ff */
[-C--:B------:R-:W-:Y:S01]  /*78d0*/  IMAD R12, R8, R40.reuse, R12 ;  /* 0x00000028080c7224 */ /* 0x080fe200078e020c */
[----:B------:R-:W-:Y:S01]  /*78e0*/  SHF.R.S32.HI R2, RZ, 0x18, R63 ;  /* 0x00000018ff027819 */ /* 0x000fe2000001143f */
[-C--:B------:R-:W-:Y:S01]  /*78f0*/  IMAD R13, R9, R40.reuse, R13 ;  /* 0x00000028090d7224 */ /* 0x080fe200078e020d */
[----:B------:R-:W-:Y:S01]  /*7900*/  SHF.R.S32.HI R8, RZ, 0x18, R62 ;  /* 0x00000018ff087819 */ /* 0x000fe2000001143e */
[----:B------:R-:W-:Y:S02]  /*7910*/  IMAD R16, R38, R21, RZ ;  /* 0x0000001526107224 */ /* 0x000fe400078e02ff */
[-C--:B------:R-:W-:Y:S02]  /*7920*/  IMAD R14, R46, R40.reuse, R14 ;  /* 0x000000282e0e7224 */ /* 0x080fe400078e020e */
[-C--:B------:R-:W-:Y:S02]  /*7930*/  IMAD R15, R0, R40.reuse, R15 ;  /* 0x00000028000f7224 */ /* 0x080fe400078e020f */
[----:B------:R-:W-:Y:S01]  /*7940*/  IMAD R16, R2, R40, R16 ;  /* 0x0000002802107224 */ /* 0x000fe200078e0210 */
[----:B------:R-:W-:Y:S01]  /*7950*/  I2IP.S8.S32.SAT R13, R14, R13, RZ ;  /* 0x0000000d0e0d7239 */ /* 0x000fe200000014ff */
[C---:B------:R-:W-:Y:S01]  /*7960*/  IMAD R19, R38.reuse, R24, RZ ;  /* 0x0000001826137224 */ /* 0x040fe200078e02ff */
[----:B------:R-:W-:Y:S01]  /*7970*/  SHF.R.S32.HI R2, RZ, 0x18, R56 ;  /* 0x00000018ff027819 */ /* 0x000fe20000011438 */
[----:B------:R-:W-:Y:S01]  /*7980*/  IMAD R24, R38, R29, RZ ;  /* 0x0000001d26187224 */ /* 0x000fe200078e02ff */
[----:B------:R-:W-:Y:S01]  /*7990*/  I2IP.S8.S32.SAT R35, R12, R7, R13 ;  /* 0x000000070c237239 */ /* 0x000fe2000000140d */
[----:B------:R-:W-:Y:S02]  /*79a0*/  IMAD R17, R8, R40, R17 ;  /* 0x0000002808117224 */ /* 0x000fe400078e0211 */
[----:B------:R-:W-:Y:S02]  /*79b0*/  IMAD.MOV.U32 R0, RZ, RZ, R57 ;  /* 0x000000ffff007224 */ /* 0x000fe400078e0039 */
[----:B------:R-:W-:Y:S01]  /*79c0*/  IMAD R29, R38, R34, RZ ;  /* 0x00000022261d7224 */ /* 0x000fe200078e02ff */
[----:B------:R-:W-:Y:S01]  /*79d0*/  I2IP.S8.S32.SAT R34, R4, R3, R5 ;  /* 0x0000000304227239 */ /* 0x000fe20000001405 */
[-C--:B------:R-:W-:Y:S01]  /*79e0*/  IMAD R18, R41, R40.reuse, R18 ;  /* 0x0000002829127224 */ /* 0x080fe200078e0212 */
[----:B------:R-:W-:Y:S01]  /*79f0*/  SHF.R.S32.HI R3, RZ, 0x18, R55 ;  /* 0x00000018ff037819 */ /* 0x000fe20000011437 */
[----:B------:R-:W-:Y:S01]  /*7a00*/  IMAD R19, R0, R40, R19 ;  /* 0x0000002800137224 */ /* 0x000fe200078e0213 */
[----:B------:R-:W-:Y:S01]  /*7a10*/  MOV R0, R54 ;  /* 0x0000003600007202 */ /* 0x000fe20000000f00 */
[----:B------:R1:W-:Y:S01]  /*7a20*/  STS.128 [R74+UR44+0x3200], R32 ;  /* 0x003200204a007988 */ /* 0x0003e20008000c2c */
        /* <DEDUP_REMOVED lines=8> */
[----:B------:R-:W-:Y:S01]  /*7ab0*/  I2IP.S8.S32.SAT R16, R16, R15, R17 ;  /* 0x0000000f10107239 */ /* 0x000fe20000001411 */
[-C--:B------:R-:W-:Y:S01]  /*7ac0*/  IMAD R23, R0, R40.reuse, R23 ;  /* 0x0000002800177224 */ /* 0x080fe200078e0217 */
[----:B------:R-:W-:Y:S01]  /*7ad0*/  SHF.R.S32.HI R0, RZ, 0x18, R52 ;  /* 0x00000018ff007819 */ /* 0x000fe20000011434 */
[----:B------:R-:W-:Y:S01]  /*7ae0*/  IMAD R24, R2, R40, R24 ;  /* 0x0000002802187224 */ /* 0x000fe200078e0218 */
[----:B------:R-:W-:Y:S01]  /*7af0*/  MOV R2, R50 ;  /* 0x0000003200027202 */ /* 0x000fe20000000f00 */
[----:B------:R-:W-:Y:S01]  /*7b00*/  IMAD R26, R38, R31, RZ ;  /* 0x0000001f261a7224 */ /* 0x000fe200078e02ff */
[----:B------:R-:W-:Y:S01]  /*7b10*/  I2IP.S8.S32.SAT R17, R22, R21, RZ ;  /* 0x0000001516117239 */ /* 0x000fe200000014ff */
[-C--:B------:R-:W-:Y:S02]  /*7b20*/  IMAD R25, R0, R40.reuse, R25 ;  /* 0x0000002800197224 */ /* 0x080fe400078e0219 */
[-C--:B------:R-:W-:Y:S01]  /*7b30*/  IMAD R26, R43, R40.reuse, R26 ;  /* 0x000000282b1a7224 */ /* 0x080fe200078e021a */
[----:B------:R-:W-:Y:S01]  /*7b40*/  I2IP.S8.S32.SAT R17, R20, R19, R17 ;  /* 0x0000001314117239 */ /* 0x000fe20000001411 */
[-C--:B------:R-:W-:Y:S02]  /*7b50*/  IMAD R27, R2, R40.reuse, R27 ;  /* 0x00000028021b7224 */ /* 0x080fe400078e021b */
[-C--:B------:R-:W-:Y:S01]  /*7b60*/  IMAD R28, R3, R40.reuse, R28 ;  /* 0x00000028031c7224 */ /* 0x080fe200078e021c */
[----:B------:R-:W-:Y:S01]  /*7b70*/  I2IP.S8.S32.SAT R18, R26, R25, RZ ;  /* 0x000000191a127239 */ /* 0x000fe200000014ff */
[-C--:B------:R-:W-:Y:S02]  /*7b80*/  IMAD R29, R4, R40.reuse, R29 ;  /* 0x00000028041d7224 */ /* 0x080fe400078e021d */
[----:B------:R-:W-:Y:S01]  /*7b90*/  IMAD R30, R47, R40, R30 ;  /* 0x000000282f1e7224 */ /* 0x000fe200078e021e */
[----:B------:R-:W-:Y:S04]  /*7ba0*/  I2IP.S8.S32.SAT R18, R24, R23, R18 ;  /* 0x0000001718127239 */ /* 0x000fe80000001412 */
[----:B------:R-:W-:Y:S04]  /*7bb0*/  I2IP.S8.S32.SAT R29, R30, R29, RZ ;  /* 0x0000001d1e1d7239 */ /* 0x000fe800000014ff */
[----:B------:R-:W-:Y:S05]  /*7bc0*/  I2IP.S8.S32.SAT R19, R28, R27, R29 ;  /* 0x0000001b1c137239 */ /* 0x000fea000000141d */
        /* <DEDUP_REMOVED lines=10> */
[----:B------:R-:W-:Y:S02]  /*7c70*/  UIADD3 UR13, UPT, UPT, UR49, 0x20, URZ ;  /* 0x00000020310d7890 */ /* 0x000fe4000fffe0ff */
[----:B------:R-:W-:Y:S01]  /*7c80*/  UIADD3 UR12, UPT, UPT, UR44, 0x3200, URZ ;  /* 0x000032002c0c7890 */ /* 0x000fe2000fffe0ff */
[----:B------:R-:W-:Y:S01]  /*7c90*/  UMOV UR14, UR50 ;  /* 0x00000032000e7c82 */ /* 0x000fe20008000000 */
[----:B------:R-:W-:Y:S01]  /*7ca0*/  UMOV UR15, UR36 ;  /* 0x00000024000f7c82 */ /* 0x000fe20008000000 */
[----:B------:R-:W-:Y:S02]  /*7cb0*/  UIADD3 UR9, UPT, UPT, UR49, 0x60, URZ ;  /* 0x0000006031097890 */ /* 0x000fe4000fffe0ff */
[----:B------:R-:W-:Y:S01]  /*7cc0*/  UIADD3 UR8, UPT, UPT, UR44, 0x3a00, URZ ;  /* 0x00003a002c087890 */ /* 0x000fe2000fffe0ff */
[----:B------:R-:W-:Y:S01]  /*7cd0*/  UMOV UR10, UR50 ;  /* 0x00000032000a7c82 */ /* 0x000fe20008000000 */
[----:B------:R-:W-:Y:S01]  /*7ce0*/  UMOV UR11, UR36 ;  /* 0x00000024000b7c82 */ /* 0x000fe20008000000 */
[----:B--2---:R-:W-:Y:S04]  /*7cf0*/  UIADD3 UR4, UP0, UPT, UR6, 0x680, URZ ;  /* 0x0000068006047890 */ /* 0x004fe8000ff1e0ff */
[----:B------:R-:W-:Y:S09]  /*7d00*/  UIADD3.X UR5, UPT, UPT, URZ, UR7, URZ, UP0, !UPT ;  /* 0x00000007ff057290 */ /* 0x000ff200087fe4ff */
[----:B------:R2:W-:Y:S01]  /*7d10*/  UTMASTG.3D [UR12], [UR4] ;  /* 0x0000000c040073b5 */ /* 0x0005e20008010000 */
[----:B------:R2:W-:Y:S01]  /*7d20*/  UTMASTG.3D [UR8], [UR4] ;  /* 0x00000008040073b5 */ /* 0x0005e20008010000 */
[----:B------:R0:W-:Y:S01]  /*7d30*/  UTMACMDFLUSH ;  /* 0x00000000000079b7 */ /* 0x0001e20000000000 */
[----:B--2---:R-:W-:Y:S04]  /*7d40*/  DEPBAR.LE SB0, 0x1 ;  /* 0x000080400000791a */ /* 0x004fe80000000000 */
.L_x_121:
[----:B------:R-:W-:Y:S05]  /*7d50*/  BSYNC.RECONVERGENT B0 ;  /* 0x0000000000007941 */ /* 0x000fea0003800200 */
.L_x_120:
[----:B------:R-:W-:Y:S01]  /*7d60*/  R2UR UR4, R78 ;  /* 0x000000004e0472ca */ /* 0x000fe200000e0000 */
[----:B------:R-:W-:Y:S01]  /*7d70*/  BAR.SYNC.DEFER_BLOCKING 0x1, 0x80 ;  /* 0x0042000000007b1d */ /* 0x000fe20000010000 */
[----:B------:R-:W-:Y:S01]  /*7d80*/  ISETP.NE.AND P0, PT, R81, 0x2, PT ;  /* 0x000000025100780c */ /* 0x000fe20003f05270 */
[----:B------:R-:W-:Y:S01]  /*7d90*/  UISETP.NE.AND UP0, UPT, UR45, URZ, UPT ;  /* 0x000000ff2d00728c */ /* 0x000fe2000bf05270 */
[----:B------:R-:W-:Y:S01]  /*7da0*/  ISETP.NE.AND P1, PT, R36, 0x4, PT ;  /* 0x000000042400780c */ /* 0x000fe20003f25270 */
[----:B------:R-:W-:Y:S01]  /*7db0*/  UIADD3 UR24, UPT, UPT, UR37, UR63, URZ ;  /* 0x0000003f25187290 */ /* 0x000fe2000fffe0ff */
[----:B------:R-:W-:Y:S02]  /*7dc0*/  SEL R2, RZ, 0x1, P0 ;  /* 0x00000001ff027807 */ /* 0x000fe40000000000 */
[----:B------:R-:W-:Y:S02]  /*7dd0*/  SEL R0, RZ, 0x1, P1 ;  /* 0x00000001ff007807 */ /* 0x000fe40000800000 */
[----:B------:R-:W-:Y:S02]  /*7de0*/  LOP3.LUT R84, R84, R2, RZ, 0x3c, !PT ;  /* 0x0000000254547212 */ /* 0x000fe400078e3cff */
[----:B------:R-:W-:Y:S01]  /*7df0*/  LOP3.LUT R85, R85, R0, RZ, 0x3c, !PT ;  /* 0x0000000055557212 */ /* 0x000fe200078e3cff */
[----:B------:R-:W-:Y:S01]  /*7e00*/  UIADD3 UR20, UPT, UPT, UR38, UR4, URZ ;  /* 0x0000000426147290 */ /* 0x000fe2000fffe0ff */
[----:B------:R-:W-:Y:S02]  /*7e10*/  SEL R81, R81, RZ, P0 ;  /* 0x000000ff51517207 */ /* 0x000fe40000000000 */
[----:B------:R-:W-:Y:S01]  /*7e20*/  SEL R36, R36, RZ, P1 ;  /* 0x000000ff24247207 */ /* 0x000fe20000800000 */
[----:B------:R-:W-:Y:S01]  /*7e30*/  UMOV UR36, UR59 ;  /* 0x0000003b00247c82 */ /* 0x000fe20008000000 */
[----:B------:R-:W-:Y:S07]  /*7e40*/  BRA.U UP0, `(.L_x_122) ;  /* 0xffffffd5005c7547 */ /* 0x000fee000b83ffff */
[----:B------:R-:W-:Y:S05]  /*7e50*/  EXIT ;  /* 0x000000000000794d */ /* 0x000fea0003800000 */
.L_x_24:
[----:B--2---:R2:W3:Y:S02]  /*7e60*/  SYNCS.PHASECHK.TRANS64.TRYWAIT P0, [R0+URZ+0xe0], R2 ;  /* 0x0000e002000075a7 */ /* 0x0044e400080011ff */
[----:B---3--:R-:W-:Y:S05]  /*7e70*/  @!P0 NANOSLEEP.SYNCS 0x989680 ;  /* 0x009896800000895d */ /* 0x008fea0003900000 */
[----:B------:R-:W3:Y:S02]  /*7e80*/  @!P0 SYNCS.PHASECHK.TRANS64 P0, [R0+URZ+0xe0], R2 ;  /* 0x0000e002000085a7 */ /* 0x000ee400080010ff */
[----:B---3--:R-:W-:Y:S05]  /*7e90*/  @!P0 BRA `(.L_x_24) ;  /* 0xfffffffc00f08947 */ /* 0x008fea000383ffff */
[----:B------:R-:W-:Y:S05]  /*7ea0*/  BRA `(.L_x_123) ;  /* 0xffffff9800cc7947 */ /* 0x000fea000383ffff */
.L_x_27:
[----:B-1----:R-:W-:-:S07]  /*7eb0*/  MOV R0, UR33 ;  /* 0x0000002100007c02 */ /* 0x002fce0008000f00 */
.L_x_124:
[----:B-1----:R1:W2:Y:S02]  /*7ec0*/  SYNCS.PHASECHK.TRANS64.TRYWAIT P0, [R0+URZ+0x20], R3 ;  /* 0x00002003000075a7 */ /* 0x0022a400080011ff */
[----:B--2---:R-:W-:Y:S05]  /*7ed0*/  @!P0 NANOSLEEP.SYNCS 0x989680 ;  /* 0x009896800000895d */ /* 0x004fea0003900000 */
[----:B------:R-:W2:Y:S02]  /*7ee0*/  @!P0 SYNCS.PHASECHK.TRANS64 P0, [R0+URZ+0x20], R3 ;  /* 0x00002003000085a7 */ /* 0x000ea400080010ff */
[----:B--2---:R-:W-:Y:S05]  /*7ef0*/  @!P0 BRA `(.L_x_124) ;  /* 0xfffffffc00f08947 */ /* 0x004fea000383ffff */
[----:B------:R-:W-:Y:S05]  /*7f00*/  BRA `(.L_x_26) ;  /* 0xffffff9c00247947 */ /* 0x000fea000383ffff */
.L_x_34:
[----:B-1----:R-:W-:-:S07]  /*7f10*/  MOV R0, UR17 ;  /* 0x0000001100007c02 */ /* 0x002fce0008000f00 */
.L_x_125:
[----:B-1----:R1:W2:Y:S02]  /*7f20*/  SYNCS.PHASECHK.TRANS64.TRYWAIT P0, [R0+URZ+0x20], R3 ;  /* 0x00002003000075a7 */ /* 0x0022a400080011ff */
[----:B--2---:R-:W-:Y:S05]  /*7f30*/  @!P0 NANOSLEEP.SYNCS 0x989680 ;  /* 0x009896800000895d */ /* 0x004fea0003900000 */
[----:B------:R-:W2:Y:S02]  /*7f40*/  @!P0 SYNCS.PHASECHK.TRANS64 P0, [R0+URZ+0x20], R3 ;  /* 0x00002003000085a7 */ /* 0x000ea400080010ff */
[----:B--2---:R-:W-:Y:S05]  /*7f50*/  @!P0 BRA `(.L_x_125) ;  /* 0xfffffffc00f08947 */ /* 0x004fea000383ffff */
[----:B------:R-:W-:Y:S05]  /*7f60*/  BRA `(.L_x_33) ;  /* 0xffffff9c00e47947 */ /* 0x000fea000383ffff */
.L_x_39:
[----:B-1----:R1:W2:Y:S02]  /*7f70*/  SYNCS.PHASECHK.TRANS64.TRYWAIT P0, [R3+URZ+0x70], R0 ;  /* 0x00007000030075a7 */ /* 0x0022a400080011ff */
[----:B--2---:R-:W-:Y:S05]  /*7f80*/  @!P0 NANOSLEEP.SYNCS 0x989680 ;  /* 0x009896800000895d */ /* 0x004fea0003900000 */
[----:B------:R-:W2:Y:S02]  /*7f90*/  @!P0 SYNCS.PHASECHK.TRANS64 P0, [R3+URZ+0x70], R0 ;  /* 0x00007000030085a7 */ /* 0x000ea400080010ff */
[----:B--2---:R-:W-:Y:S05]  /*7fa0*/  @!P0 BRA `(.L_x_39) ;  /* 0xfffffffc00f08947 */ /* 0x004fea000383ffff */
[----:B------:R-:W-:Y:S05]  /*7fb0*/  BRA `(.L_x_126) ;  /* 0xffffffa0008c7947 */ /* 0x000fea000383ffff */
.L_x_43:
[----:B------:R-:W-:-:S07]  /*7fc0*/  MOV R0, UR4 ;  /* 0x0000000400007c02 */ /* 0x000fce0008000f00 */
.L_x_127:
[----:B-1----:R1:W2:Y:S02]  /*7fd0*/  SYNCS.PHASECHK.TRANS64.TRYWAIT P0, [R0+URZ], R2 ;  /* 0x00000002000075a7 */ /* 0x0022a400080011ff */
[----:B--2---:R-:W-:Y:S05]  /*7fe0*/  @!P0 NANOSLEEP.SYNCS 0x989680 ;  /* 0x009896800000895d */ /* 0x004fea0003900000 */
[----:B------:R-:W2:Y:S02]  /*7ff0*/  @!P0 SYNCS.PHASECHK.TRANS64 P0, [R0+URZ], R2 ;  /* 0x00000002000085a7 */ /* 0x000ea400080010ff */
[----:B--2---:R-:W-:Y:S05]  /*8000*/  @!P0 BRA `(.L_x_127) ;  /* 0xfffffffc00f08947 */ /* 0x004fea000383ffff */
[----:B------:R-:W-:Y:S05]  /*8010*/  BRA `(.L_x_128) ;  /* 0xffffffa800347947 */ /* 0x000fea000383ffff */
.L_x_44:
[----:B------:R-:W-:-:S07]  /*8020*/  MOV R0, UR5 ;  /* 0x0000000500007c02 */ /* 0x000fce0008000f00 */
.L_x_129:
[----:B-1----:R1:W2:Y:S02]  /*8030*/  SYNCS.PHASECHK.TRANS64.TRYWAIT P0, [R0+URZ], R3 ;  /* 0x00000003000075a7 */ /* 0x0022a400080011ff */
[----:B--2---:R-:W-:Y:S05]  /*8040*/  @!P0 NANOSLEEP.SYNCS 0x989680 ;  /* 0x009896800000895d */ /* 0x004fea0003900000 */
[----:B------:R-:W2:Y:S02]  /*8050*/  @!P0 SYNCS.PHASECHK.TRANS64 P0, [R0+URZ], R3 ;  /* 0x00000003000085a7 */ /* 0x000ea400080010ff */
[----:B--2---:R-:W-:Y:S05]  /*8060*/  @!P0 BRA `(.L_x_129) ;  /* 0xfffffffc00f08947 */ /* 0x004fea000383ffff */
[----:B------:R-:W-:Y:S05]  /*8070*/  BRA `(.L_x_130) ;  /* 0xffffffa800407947 */ /* 0x000fea000383ffff */
.L_x_45:
[----:B------:R-:W-:-:S07]  /*8080*/  MOV R0, UR5 ;  /* 0x0000000500007c02 */ /* 0x000fce0008000f00 */
.L_x_131:
[----:B-1----:R1:W2:Y:S02]  /*8090*/  SYNCS.PHASECHK.TRANS64.TRYWAIT P0, [R0+URZ], R3 ;  /* 0x00000003000075a7 */ /* 0x0022a400080011ff */
[----:B--2---:R-:W-:Y:S05]  /*80a0*/  @!P0 NANOSLEEP.SYNCS 0x989680 ;  /* 0x009896800000895d */ /* 0x004fea0003900000 */
[----:B------:R-:W2:Y:S02]  /*80b0*/  @!P0 SYNCS.PHASECHK.TRANS64 P0, [R0+URZ], R3 ;  /* 0x00000003000085a7 */ /* 0x000ea400080010ff */
[----:B--2---:R-:W-:Y:S05]  /*80c0*/  @!P0 BRA `(.L_x_131) ;  /* 0xfffffffc00f08947 */ /* 0x004fea000383ffff */
[----:B------:R-:W-:Y:S05]  /*80d0*/  BRA `(.L_x_132) ;  /* 0xffffffa8004c7947 */ /* 0x000fea000383ffff */
.L_x_48:
[----:B-1----:R1:W2:Y:S02]  /*80e0*/  SYNCS.PHASECHK.TRANS64.TRYWAIT P0, [R2+URZ+0xd0], R4 ;  /* 0x0000d004020075a7 */ /* 0x0022a400080011ff */
[----:B--2---:R-:W-:Y:S05]  /*80f0*/  @!P0 NANOSLEEP.SYNCS 0x989680 ;  /* 0x009896800000895d */ /* 0x004fea0003900000 */
[----:B------:R-:W2:Y:S02]  /*8100*/  @!P0 SYNCS.PHASECHK.TRANS64 P0, [R2+URZ+0xd0], R4 ;  /* 0x0000d004020085a7 */ /* 0x000ea400080010ff */
[----:B--2---:R-:W-:Y:S05]  /*8110*/  @!P0 BRA `(.L_x_48) ;  /* 0xfffffffc00f08947 */ /* 0x004fea000383ffff */
[----:B------:R-:W-:Y:S05]  /*8120*/  BRA `(.L_x_133) ;  /* 0xffffffa800a87947 */ /* 0x000fea000383ffff */
.L_x_49:
[----:B------:R-:W-:-:S07]  /*8130*/  MOV R2, UR4 ;  /* 0x0000000400027c02 */ /* 0x000fce0008000f00 */
.L_x_134:
[----:B-1----:R1:W2:Y:S02]  /*8140*/  SYNCS.PHASECHK.TRANS64.TRYWAIT P0, [R2+URZ+0x80], R5 ;  /* 0x00008005020075a7 */ /* 0x0022a400080011ff */
[----:B--2---:R-:W-:Y:S05]  /*8150*/  @!P0 NANOSLEEP.SYNCS 0x989680 ;  /* 0x009896800000895d */ /* 0x004fea0003900000 */
[----:B------:R-:W2:Y:S02]  /*8160*/  @!P0 SYNCS.PHASECHK.TRANS64 P0, [R2+URZ+0x80], R5 ;  /* 0x00008005020085a7 */ /* 0x000ea400080010ff */
[----:B--2---:R-:W-:Y:S05]  /*8170*/  @!P0 BRA `(.L_x_134) ;  /* 0xfffffffc00f08947 */ /* 0x004fea000383ffff */
[----:B------:R-:W-:Y:S05]  /*8180*/  BRA `(.L_x_135) ;  /* 0xffffffa800b87947 */ /* 0x000fea000383ffff */
.L_x_50:
[----:B-1----:R1:W2:Y:S02]  /*8190*/  SYNCS.PHASECHK.TRANS64.TRYWAIT P1, [R2+URZ+0x70], R4 ;  /* 0x00007004020075a7 */ /* 0x0022a400080211ff */
[----:B--2---:R-:W-:Y:S05]  /*81a0*/  @!P1 NANOSLEEP.SYNCS 0x989680 ;  /* 0x009896800000995d */ /* 0x004fea0003900000 */
[----:B------:R-:W2:Y:S02]  /*81b0*/  @!P1 SYNCS.PHASECHK.TRANS64 P1, [R2+URZ+0x70], R4 ;  /* 0x00007004020095a7 */ /* 0x000ea400080210ff */
[----:B--2---:R-:W-:Y:S05]  /*81c0*/  @!P1 BRA `(.L_x_50) ;  /* 0xfffffffc00f09947 */ /* 0x004fea000383ffff */
[----:B------:R-:W-:Y:S05]  /*81d0*/  BRA `(.L_x_136) ;  /* 0xffffffa800e87947 */ /* 0x000fea000383ffff */
.L_x_53:
[----:B------:R-:W-:-:S07]  /*81e0*/  MOV R0, UR4 ;  /* 0x0000000400007c02 */ /* 0x000fce0008000f00 */
.L_x_137:
[----:B-1----:R1:W2:Y:S02]  /*81f0*/  SYNCS.PHASECHK.TRANS64.TRYWAIT P0, [R0+URZ+0x80], R2 ;  /* 0x00008002000075a7 */ /* 0x0022a400080011ff */
[----:B--2---:R-:W-:Y:S05]  /*8200*/  @!P0 NANOSLEEP.SYNCS 0x989680 ;  /* 0x009896800000895d */ /* 0x004fea0003900000 */
[----:B------:R-:W2:Y:S02]  /*8210*/  @!P0 SYNCS.PHASECHK.TRANS64 P0, [R0+URZ+0x80], R2 ;  /* 0x00008002000085a7 */ /* 0x000ea400080010ff */
[----:B--2---:R-:W-:Y:S05]  /*8220*/  @!P0 BRA `(.L_x_137) ;  /* 0xfffffffc00f08947 */ /* 0x004fea000383ffff */
[----:B------:R-:W-:Y:S05]  /*8230*/  BRA `(.L_x_52) ;  /* 0xffffffac003c7947 */ /* 0x000fea000383ffff */
.L_x_62:
[----:B-1----:R-:W-:-:S04]  /*8240*/  MOV R5, UR5 ;  /* 0x0000000500057c02 */ /* 0x002fc80008000f00 */
[----:B------:R1:W2:Y:S03]  /*8250*/  SYNCS.PHASECHK.TRANS64.TRYWAIT P0, [R5+URZ+0x8], R6 ;  /* 0x00000806050075a7 */ /* 0x0002a600080011ff */
[----:B--2---:R-:W-:Y:S05]  /*8260*/  @!P0 NANOSLEEP.SYNCS 0x989680 ;  /* 0x009896800000895d */ /* 0x004fea0003900000 */
[----:B------:R-:W2:Y:S02]  /*8270*/  @!P0 SYNCS.PHASECHK.TRANS64 P0, [R5+URZ+0x8], R6 ;  /* 0x00000806050085a7 */ /* 0x000ea400080010ff */
[----:B--2---:R-:W-:Y:S05]  /*8280*/  @!P0 BRA `(.L_x_62) ;  /* 0xfffffffc00ec8947 */ /* 0x004fea000383ffff */
[----:B------:R-:W-:Y:S05]  /*8290*/  BRA `(.L_x_61) ;  /* 0xffffffac00f07947 */ /* 0x000fea000383ffff */
.L_x_64:
[----:B------:R-:W-:Y:S01]  /*82a0*/  BSSY B0, `(.L_x_138) ;  /* 0x0000006000007945 */ /* 0x000fe20003800000 */
[----:B------:R-:W-:-:S07]  /*82b0*/  MOV R15, 0xffffffff ;  /* 0xffffffff000f7802 */ /* 0x000fce0000000f00 */
[----:B-1---5:R-:W-:Y:S05]  /*82c0*/  WARPSYNC.COLLECTIVE R15, `(.L_x_139) ;  /* 0x000000000f0c7348 */ /* 0x022fea0003c00000 */
[----:B------:R-:W-:Y:S02]  /*82d0*/  ELECT P6, UR79, PT ;  /* 0x00000000004f782f */ /* 0x000fe400038c0000 */
[----:B------:R-:W-:Y:S01]  /*82e0*/  MOV R14, UR79 ;  /* 0x0000004f000e7c02 */ /* 0x000fe20008000f00 */
[----:B-1---5:R-:W-:Y:S10]  /*82f0*/  ENDCOLLECTIVE ;  /* 0x000000000000791b */ /* 0x022ff40003800000 */
.L_x_139:
[----:B------:R-:W-:Y:S05]  /*8300*/  BSYNC B0 ;  /* 0x0000000000007941 */ /* 0x000fea0003800000 */
.L_x_138:
[----:B------:R-:W-:Y:S05]  /*8310*/  BRA `(.L_x_140) ;  /* 0xffffffb000207947 */ /* 0x000fea000383ffff */
.L_x_66:
[----:B-1----:R-:W-:-:S04]  /*8320*/  MOV R0, UR5 ;  /* 0x0000000500007c02 */ /* 0x002fc80008000f00 */
[----:B------:R1:W2:Y:S03]  /*8330*/  SYNCS.PHASECHK.TRANS64.TRYWAIT P0, [R0+URZ+0x8], R4 ;  /* 0x00000804000075a7 */ /* 0x0002a600080011ff */
[----:B--2---:R-:W-:Y:S05]  /*8340*/  @!P0 NANOSLEEP.SYNCS 0x989680 ;  /* 0x009896800000895d */ /* 0x004fea0003900000 */
[----:B------:R-:W2:Y:S02]  /*8350*/  @!P0 SYNCS.PHASECHK.TRANS64 P0, [R0+URZ+0x8], R4 ;  /* 0x00000804000085a7 */ /* 0x000ea400080010ff */
[----:B--2---:R-:W-:Y:S05]  /*8360*/  @!P0 BRA `(.L_x_66) ;  /* 0xfffffffc00ec8947 */ /* 0x004fea000383ffff */
[----:B------:R-:W-:Y:S05]  /*8370*/  BRA `(.L_x_65) ;  /* 0xffffffb000247947 */ /* 0x000fea000383ffff */
.L_x_67:
[----:B-1----:R1:W2:Y:S02]  /*8380*/  SYNCS.PHASECHK.TRANS64.TRYWAIT P0, [R0+URZ+0x70], R4 ;  /* 0x00007004000075a7 */ /* 0x0022a400080011ff */
[----:B--2---:R-:W-:Y:S05]  /*8390*/  @!P0 NANOSLEEP.SYNCS 0x989680 ;  /* 0x009896800000895d */ /* 0x004fea0003900000 */
[----:B------:R-:W2:Y:S02]  /*83a0*/  @!P0 SYNCS.PHASECHK.TRANS64 P0, [R0+URZ+0x70], R4 ;  /* 0x00007004000085a7 */ /* 0x000ea400080010ff */
[----:B--2---:R-:W-:Y:S05]  /*83b0*/  @!P0 BRA `(.L_x_67) ;  /* 0xfffffffc00f08947 */ /* 0x004fea000383ffff */
[----:B------:R-:W-:Y:S05]  /*83c0*/  BRA `(.L_x_141) ;  /* 0xffffffb000f87947 */ /* 0x000fea000383ffff */
.L_x_69:
[----:B------:R-:W-:-:S07]  /*83d0*/  MOV R0, UR19 ;  /* 0x0000001300007c02 */ /* 0x000fce0008000f00 */
.L_x_142:
[----:B-1----:R1:W2:Y:S02]  /*83e0*/  SYNCS.PHASECHK.TRANS64.TRYWAIT P0, [R0+URZ+0xb0], R4 ;  /* 0x0000b004000075a7 */ /* 0x0022a400080011ff */
[----:B--2---:R-:W-:Y:S05]  /*83f0*/  @!P0 NANOSLEEP.SYNCS 0x989680 ;  /* 0x009896800000895d */ /* 0x004fea0003900000 */
[----:B------:R-:W2:Y:S02]  /*8400*/  @!P0 SYNCS.PHASECHK.TRANS64 P0, [R0+URZ+0xb0], R4 ;  /* 0x0000b004000085a7 */ /* 0x000ea400080010ff */
[----:B--2---:R-:W-:Y:S05]  /*8410*/  @!P0 BRA `(.L_x_142) ;  /* 0xfffffffc00f08947 */ /* 0x004fea000383ffff */
[----:B------:R-:W-:Y:S05]  /*8420*/  BRA `(.L_x_143) ;  /* 0xffffffb400407947 */ /* 0x000fea000383ffff */
.L_x_72:
[----:B------:R-:W-:Y:S07]  /*8430*/  MOV R0, UR6 ;  /* 0x0000000600007c02 */ /* 0x000fee0008000f00 */
.L_x_144:
[----:B-1----:R1:W2:Y:S02]  /*8440*/  SYNCS.PHASECHK.TRANS64.TRYWAIT P0, [R0+URZ], R4 ;  /* 0x00000004000075a7 */ /* 0x0022a400080011ff */
[----:B--2---:R-:W-:Y:S05]  /*8450*/  @!P0 NANOSLEEP.SYNCS 0x989680 ;  /* 0x009896800000895d */ /* 0x004fea0003900000 */
[----:B------:R-:W2:Y:S02]  /*8460*/  @!P0 SYNCS.PHASECHK.TRANS64 P0, [R0+URZ], R4 ;  /* 0x00000004000085a7 */ /* 0x000ea400080010ff */
[----:B--2---:R-:W-:Y:S05]  /*8470*/  @!P0 BRA `(.L_x_144) ;  /* 0xfffffffc00f08947 */ /* 0x004fea000383ffff */
[----:B------:R-:W-:Y:S05]  /*8480*/  BRA `(.L_x_71) ;  /* 0xffffffb400587947 */ /* 0x000fea000383ffff */
.L_x_76:
[----:B-1----:R-:W-:-:S07]  /*8490*/  MOV R0, UR4 ;  /* 0x0000000400007c02 */ /* 0x002fce0008000f00 */
.L_x_145:
[----:B-1----:R1:W2:Y:S02]  /*84a0*/  SYNCS.PHASECHK.TRANS64.TRYWAIT P0, [R0+URZ], R2 ;  /* 0x00000002000075a7 */ /* 0x0022a400080011ff */
[----:B--2---:R-:W-:Y:S05]  /*84b0*/  @!P0 NANOSLEEP.SYNCS 0x989680 ;  /* 0x009896800000895d */ /* 0x004fea0003900000 */
[----:B------:R-:W2:Y:S02]  /*84c0*/  @!P0 SYNCS.PHASECHK.TRANS64 P0, [R0+URZ], R2 ;  /* 0x00000002000085a7 */ /* 0x000ea400080010ff */
[----:B--2---:R-:W-:Y:S05]  /*84d0*/  @!P0 BRA `(.L_x_145) ;  /* 0xfffffffc00f08947 */ /* 0x004fea000383ffff */
[----:B------:R-:W-:Y:S05]  /*84e0*/  BRA `(.L_x_146) ;  /* 0xffffffb800107947 */ /* 0x000fea000383ffff */
.L_x_77:
[----:B------:R-:W-:-:S07]  /*84f0*/  MOV R0, UR5 ;  /* 0x0000000500007c02 */ /* 0x000fce0008000f00 */
.L_x_147:
[----:B-1----:R1:W2:Y:S02]  /*8500*/  SYNCS.PHASECHK.TRANS64.TRYWAIT P0, [R0+URZ], R3 ;  /* 0x00000003000075a7 */ /* 0x0022a400080011ff */
[----:B--2---:R-:W-:Y:S05]  /*8510*/  @!P0 NANOSLEEP.SYNCS 0x989680 ;  /* 0x009896800000895d */ /* 0x004fea0003900000 */
[----:B------:R-:W2:Y:S02]  /*8520*/  @!P0 SYNCS.PHASECHK.TRANS64 P0, [R0+URZ], R3 ;  /* 0x00000003000085a7 */ /* 0x000ea400080010ff */
[----:B--2---:R-:W-:Y:S05]  /*8530*/  @!P0 BRA `(.L_x_147) ;  /* 0xfffffffc00f08947 */ /* 0x004fea000383ffff */
[----:B------:R-:W-:Y:S05]  /*8540*/  BRA `(.L_x_148) ;  /* 0xffffffb8001c7947 */ /* 0x000fea000383ffff */
.L_x_78:
[----:B------:R-:W-:-:S07]  /*8550*/  MOV R0, UR5 ;  /* 0x0000000500007c02 */ /* 0x000fce0008000f00 */
.L_x_149:
[----:B-1----:R1:W2:Y:S02]  /*8560*/  SYNCS.PHASECHK.TRANS64.TRYWAIT P0, [R0+URZ], R3 ;  /* 0x00000003000075a7 */ /* 0x0022a400080011ff */
[----:B--2---:R-:W-:Y:S05]  /*8570*/  @!P0 NANOSLEEP.SYNCS 0x989680 ;  /* 0x009896800000895d */ /* 0x004fea0003900000 */
[----:B------:R-:W2:Y:S02]  /*8580*/  @!P0 SYNCS.PHASECHK.TRANS64 P0, [R0+URZ], R3 ;  /* 0x00000003000085a7 */ /* 0x000ea400080010ff */
[----:B--2---:R-:W-:Y:S05]  /*8590*/  @!P0 BRA `(.L_x_149) ;  /* 0xfffffffc00f08947 */ /* 0x004fea000383ffff */
[----:B------:R-:W-:Y:S05]  /*85a0*/  BRA `(.L_x_150) ;  /* 0xffffffb800287947 */ /* 0x000fea000383ffff */
.L_x_81:
[----:B------:R-:W-:-:S07]  /*85b0*/  MOV R0, UR13 ;  /* 0x0000000d00007c02 */ /* 0x000fce0008000f00 */
.L_x_151:
[----:B-1----:R1:W2:Y:S02]  /*85c0*/  SYNCS.PHASECHK.TRANS64.TRYWAIT P1, [R0+URZ+0xf0], R2 ;  /* 0x0000f002000075a7 */ /* 0x0022a400080211ff */
[----:B--2---:R-:W-:Y:S05]  /*85d0*/  @!P1 NANOSLEEP.SYNCS 0x989680 ;  /* 0x009896800000995d */ /* 0x004fea0003900000 */
[----:B------:R-:W2:Y:S02]  /*85e0*/  @!P1 SYNCS.PHASECHK.TRANS64 P1, [R0+URZ+0xf0], R2 ;  /* 0x0000f002000095a7 */ /* 0x000ea400080210ff */
[----:B--2---:R-:W-:Y:S05]  /*85f0*/  @!P1 BRA `(.L_x_151) ;  /* 0xfffffffc00f09947 */ /* 0x004fea000383ffff */
[----:B------:R-:W-:Y:S05]  /*8600*/  BRA `(.L_x_152) ;  /* 0xffffffb800747947 */ /* 0x000fea000383ffff */
.L_x_86:
[----:B--2---:R2:W3:Y:S02]  /*8610*/  SYNCS.PHASECHK.TRANS64.TRYWAIT P0, [R12+URZ+0x70], R0 ;  /* 0x000070000c0075a7 */ /* 0x0044e400080011ff */
[----:B---3--:R-:W-:Y:S05]  /*8620*/  @!P0 NANOSLEEP.SYNCS 0x989680 ;  /* 0x009896800000895d */ /* 0x008fea0003900000 */
[----:B------:R-:W3:Y:S02]  /*8630*/  @!P0 SYNCS.PHASECHK.TRANS64 P0, [R12+URZ+0x70], R0 ;  /* 0x000070000c0085a7 */ /* 0x000ee400080010ff */
[----:B---3--:R-:W-:Y:S05]  /*8640*/  @!P0 BRA `(.L_x_86) ;  /* 0xfffffffc00f08947 */ /* 0x008fea000383ffff */
[----:B------:R-:W-:Y:S05]  /*8650*/  BRA `(.L_x_153) ;  /* 0xffffffbc00947947 */ /* 0x000fea000383ffff */
.L_x_89:
[----:B-1----:R-:W-:Y:S07]  /*8660*/  MOV R0, UR21 ;  /* 0x0000001500007c02 */ /* 0x002fee0008000f00 */
.L_x_154:
[----:B-1----:R1:W2:Y:S02]  /*8670*/  SYNCS.PHASECHK.TRANS64.TRYWAIT P2, [R0+URZ+0x68], R6 ;  /* 0x00006806000075a7 */ /* 0x0022a400080411ff */
[----:B--2---:R-:W-:Y:S05]  /*8680*/  @!P2 NANOSLEEP.SYNCS 0x989680 ;  /* 0x009896800000a95d */ /* 0x004fea0003900000 */
[----:B------:R-:W2:Y:S02]  /*8690*/  @!P2 SYNCS.PHASECHK.TRANS64 P2, [R0+URZ+0x68], R6 ;  /* 0x000068060000a5a7 */ /* 0x000ea400080410ff */
[----:B--2---:R-:W-:Y:S05]  /*86a0*/  @!P2 BRA `(.L_x_154) ;  /* 0xfffffffc00f0a947 */ /* 0x004fea000383ffff */
[----:B------:R-:W-:Y:S05]  /*86b0*/  BRA `(.L_x_88) ;  /* 0xffffffc000fc7947 */ /* 0x000fea000383ffff */
.L_x_92:
[----:B------:R-:W-:Y:S07]  /*86c0*/  MOV R0, UR21 ;  /* 0x0000001500007c02 */ /* 0x000fee0008000f00 */
.L_x_155:
[----:B-1----:R1:W2:Y:S02]  /*86d0*/  SYNCS.PHASECHK.TRANS64.TRYWAIT P0, [R0+URZ+0x50], R9 ;  /* 0x00005009000075a7 */ /* 0x0022a400080011ff */
[----:B--2---:R-:W-:Y:S05]  /*86e0*/  @!P0 NANOSLEEP.SYNCS 0x989680 ;  /* 0x009896800000895d */ /* 0x004fea0003900000 */
[----:B------:R-:W2:Y:S02]  /*86f0*/  @!P0 SYNCS.PHASECHK.TRANS64 P0, [R0+URZ+0x50], R9 ;  /* 0x00005009000085a7 */ /* 0x000ea400080010ff */
[----:B--2---:R-:W-:Y:S05]  /*8700*/  @!P0 BRA `(.L_x_155) ;  /* 0xfffffffc00f08947 */ /* 0x004fea000383ffff */
[----:B------:R-:W-:Y:S05]  /*8710*/  BRA `(.L_x_156) ;  /* 0xffffffc400587947 */ /* 0x000fea000383ffff */
.L_x_93:
[----:B------:R-:W-:Y:S07]  /*8720*/  MOV R0, UR21 ;  /* 0x0000001500007c02 */ /* 0x000fee0008000f00 */
.L_x_157:
[----:B-1----:R1:W2:Y:S02]  /*8730*/  SYNCS.PHASECHK.TRANS64.TRYWAIT P0, [R0+URZ+0x58], R9 ;  /* 0x00005809000075a7 */ /* 0x0022a400080011ff */
[----:B--2---:R-:W-:Y:S05]  /*8740*/  @!P0 NANOSLEEP.SYNCS 0x989680 ;  /* 0x009896800000895d */ /* 0x004fea0003900000 */
[----:B------:R-:W2:Y:S02]  /*8750*/  @!P0 SYNCS.PHASECHK.TRANS64 P0, [R0+URZ+0x58], R9 ;  /* 0x00005809000085a7 */ /* 0x000ea400080010ff */
[----:B--2---:R-:W-:Y:S05]  /*8760*/  @!P0 BRA `(.L_x_157) ;  /* 0xfffffffc00f08947 */ /* 0x004fea000383ffff */
[----:B------:R-:W-:Y:S05]  /*8770*/  BRA `(.L_x_158) ;  /* 0xffffffc400b07947 */ /* 0x000fea000383ffff */
.L_x_95:
[----:B------:R-:W-:-:S07]  /*8780*/  MOV R0, UR21 ;  /* 0x0000001500007c02 */ /* 0x000fce0008000f00 */
.L_x_159:
[----:B-1----:R1:W3:Y:S02]  /*8790*/  SYNCS.PHASECHK.TRANS64.TRYWAIT P0, [R0+URZ+0x50], R2 ;  /* 0x00005002000075a7 */ /* 0x0022e400080011ff */
[----:B---3--:R-:W-:Y:S05]  /*87a0*/  @!P0 NANOSLEEP.SYNCS 0x989680 ;  /* 0x009896800000895d */ /* 0x008fea0003900000 */
[----:B------:R-:W3:Y:S02]  /*87b0*/  @!P0 SYNCS.PHASECHK.TRANS64 P0, [R0+URZ+0x50], R2 ;  /* 0x00005002000085a7 */ /* 0x000ee400080010ff */
[----:B---3--:R-:W-:Y:S05]  /*87c0*/  @!P0 BRA `(.L_x_159) ;  /* 0xfffffffc00f08947 */ /* 0x008fea000383ffff */
[----:B------:R-:W-:Y:S05]  /*87d0*/  BRA `(.L_x_160) ;  /* 0xffffffc8003c7947 */ /* 0x000fea000383ffff */
.L_x_97:
[----:B-1----:R1:W2:Y:S02]  /*87e0*/  SYNCS.PHASECHK.TRANS64.TRYWAIT P0, [R3+URZ+0x70], R0 ;  /* 0x00007000030075a7 */ /* 0x0022a400080011ff */
[----:B--2---:R-:W-:Y:S05]  /*87f0*/  @!P0 NANOSLEEP.SYNCS 0x989680 ;  /* 0x009896800000895d */ /* 0x004fea0003900000 */
[----:B------:R-:W2:Y:S02]  /*8800*/  @!P0 SYNCS.PHASECHK.TRANS64 P0, [R3+URZ+0x70], R0 ;  /* 0x00007000030085a7 */ /* 0x000ea400080010ff */
[----:B--2---:R-:W-:Y:S05]  /*8810*/  @!P0 BRA `(.L_x_97) ;  /* 0xfffffffc00f08947 */ /* 0x004fea000383ffff */
[----:B------:R-:W-:Y:S05]  /*8820*/  BRA `(.L_x_161) ;  /* 0xffffffc800f87947 */ /* 0x000fea000383ffff */
.L_x_108:
[----:B-1----:R1:W2:Y:S02]  /*8830*/  SYNCS.PHASECHK.TRANS64.TRYWAIT P1, [R4+URZ+0x40], R0 ;  /* 0x00004000040075a7 */ /* 0x0022a400080211ff */
[----:B--2---:R-:W-:Y:S05]  /*8840*/  @!P1 NANOSLEEP.SYNCS 0x989680 ;  /* 0x009896800000995d */ /* 0x004fea0003900000 */
[----:B------:R-:W2:Y:S02]  /*8850*/  @!P1 SYNCS.PHASECHK.TRANS64 P1, [R4+URZ+0x40], R0 ;  /* 0x00004000040095a7 */ /* 0x000ea400080210ff */
[----:B--2---:R-:W-:Y:S05]  /*8860*/  @!P1 BRA `(.L_x_108) ;  /* 0xfffffffc00f09947 */ /* 0x004fea000383ffff */
[----:B------:R-:W-:Y:S05]  /*8870*/  BRA `(.L_x_107) ;  /* 0xffffffd800607947 */ /* 0x000fea000383ffff */
.L_x_110:
[----:B-1----:R1:W2:Y:S02]  /*8880*/  SYNCS.PHASECHK.TRANS64.TRYWAIT P0, [R80+URZ+0x90], R5 ;  /* 0x00009005500075a7 */ /* 0x0022a400080011ff */
[----:B--2---:R-:W-:Y:S05]  /*8890*/  @!P0 NANOSLEEP.SYNCS 0x989680 ;  /* 0x009896800000895d */ /* 0x004fea0003900000 */
[----:B------:R-:W2:Y:S02]  /*88a0*/  @!P0 SYNCS.PHASECHK.TRANS64 P0, [R80+URZ+0x90], R5 ;  /* 0x00009005500085a7 */ /* 0x000ea400080010ff */
[----:B--2---:R-:W-:Y:S05]  /*88b0*/  @!P0 BRA `(.L_x_110) ;  /* 0xfffffffc00f08947 */ /* 0x004fea000383ffff */
[----:B------:R-:W-:Y:S05]  /*88c0*/  BRA `(.L_x_109) ;  /* 0xffffffd800b47947 */ /* 0x000fea000383ffff */
.L_x_118:
[----:B--2---:R2:W3:Y:S02]  /*88d0*/  SYNCS.PHASECHK.TRANS64.TRYWAIT P0, [R3+URZ+0x40], R0 ;  /* 0x00004000030075a7 */ /* 0x0044e400080011ff */
[----:B---3--:R-:W-:Y:S05]  /*88e0*/  @!P0 NANOSLEEP.SYNCS 0x989680 ;  /* 0x009896800000895d */ /* 0x008fea0003900000 */
[----:B------:R-:W3:Y:S02]  /*88f0*/  @!P0 SYNCS.PHASECHK.TRANS64 P0, [R3+URZ+0x40], R0 ;  /* 0x00004000030085a7 */ /* 0x000ee400080010ff */
[----:B---3--:R-:W-:Y:S05]  /*8900*/  @!P0 BRA `(.L_x_118) ;  /* 0xfffffffc00f08947 */ /* 0x008fea000383ffff */
[----:B------:R-:W-:Y:S05]  /*8910*/  BRA `(.L_x_117) ;  /* 0xffffffe400c07947 */ /* 0x000fea000383ffff */
        .weak           $__internal_0_$__cuda_sm10x_tcgen05_guardrail_trap_col_being_dealloced_not_returned_by_alloc
        .type           $__internal_0_$__cuda_sm10x_tcgen05_guardrail_trap_col_being_dealloced_not_returned_by_alloc,@function
        .size           $__internal_0_$__cuda_sm10x_tcgen05_guardrail_trap_col_being_dealloced_not_returned_by_alloc,($__internal_1_$__cuda_sm10x_tcgen05_guardrail_trap_phase_invalid_during_alloc - $__internal_0_$__cuda_sm10x_tcgen05_guardrail_trap_col_being_dealloced_not_returned_by_alloc)
$__internal_0_$__cuda_sm10x_tcgen05_guardrail_trap_col_being_dealloced_not_returned_by_alloc:
[----:B------:R-:W-:Y:S05]  /*8920*/  BPT.TRAP 0x1 ;  /* 0x000000040000795c */ /* 0x000fea0000300000 */
[----:B------:R-:W-:-:S04]  /*8930*/  HFMA2 R3, -RZ, RZ, 0, 0 ;  /* 0x00000000ff037431 */ /* 0x000fc800000001ff */
[----:B------:R-:W-:Y:S05]  /*8940*/  RET.REL.NODEC R2 `(_ZN7cutlass13device_kernelINS_4gemm6kernel13GemmUniversalIN4cute5tupleIJiiiiEEENS1_10collective13CollectiveMmaINS1_35MainloopSm100TmaUmmaWarpSpecializedILi4ELi2ELi4ENS5_IJNS4_1CILi2EEESB_NSA_ILi1EEEEEEEENS5_IJNSA_ILi128EEESF_NSA_ILi32EEEEEEaNS5_IJlSC_lEEEaSI_NS4_8TiledMMAINS4_8MMA_AtomIJNS4_21SM100_MMA_S8_2x1SM_SSIaaiLi128ELi128ELNS4_4UMMA5MajorE0ELSN_0ELNSM_8SaturateE0EEEEEENS4_6LayoutINS5_IJSC_SC_SC_EEENS5_IJNSA_ILi0EEEST_ST_EEEEENS5_IJNS4_10UnderscoreESW_SW_EEEEENS4_28SM100_TMA_2SM_LOAD_MULTICASTENS4_14ComposedLayoutINS4_7SwizzleILi1ELi4ELi3EEENS4_18smem_ptr_flag_bitsILi8EEENSR_INS5_IJNSA_ILi8EEESG_EEENS5_IJSG_SC_EEEEEEEvNS4_8identityENS4_18SM100_TMA_2SM_LOADES19_vS1A_EENS_8epilogue10collective18CollectiveEpilogueINS1D_23Sm100TmaWarpSpecializedILi2ELi2ELi32ELb0ELb0EEEJNS5_IJNSA_ILi64EEESF_SG_EEENS5_IJNSR_IS1I_SC_EENSR_INS5_IJSG_SB_EEENS5_IJSC_S1I_EEEEEEEEaSI_aSI_NS1D_6fusion15FusionCallbacksIS1H_NS1P_17LinearCombinationIaiaiLNS_15FloatRoundStyleE2EEES1J_S1O_JEEENS4_5SM1004TMEM4LOAD26SM100_TMEM_LOAD_32dp32b32xENS4_13SM90_TMA_LOADES19_NS4_39AutoVectorizingCopyWithAssumedAlignmentILi128EEENS4_14SM90_TMA_STOREES19_S21_S21_EEEvvEEEEvNT_6ParamsE) ;  /* 0xffffff7402ac7950 */ /* 0x000fea0003c3ffff */
        .weak           $__internal_1_$__cuda_sm10x_tcgen05_guardrail_trap_phase_invalid_during_alloc
        .type           $__internal_1_$__cuda_sm10x_tcgen05_guardrail_trap_phase_invalid_during_alloc,@function
        .size           $__internal_1_$__cuda_sm10x_tcgen05_guardrail_trap_phase_invalid_during_alloc,($__internal_2_$__cuda_sm10x_tcgen05_guardrail_trap_unallocated_columns_being_dealloced - $__internal_1_$__cuda_sm10x_tcgen05_guardrail_trap_phase_invalid_during_alloc)
$__internal_1_$__cuda_sm10x_tcgen05_guardrail_trap_phase_invalid_during_alloc:
[----:B------:R-:W-:Y:S05]  /*8950*/  BPT.TRAP 0x1 ;  /* 0x000000040000795c */ /* 0x000fea0000300000 */
[----:B------:R-:W-:-:S04]  /*8960*/  MOV R5, 0x0 ;  /* 0x0000000000057802 */ /* 0x000fc80000000f00 */
[----:B------:R-:W-:Y:S05]  /*8970*/  RET.REL.NODEC R4 `(_ZN7cutlass13device_kernelINS_4gemm6kernel13GemmUniversalIN4cute5tupleIJiiiiEEENS1_10collective13CollectiveMmaINS1_35MainloopSm100TmaUmmaWarpSpecializedILi4ELi2ELi4ENS5_IJNS4_1CILi2EEESB_NSA_ILi1EEEEEEEENS5_IJNSA_ILi128EEESF_NSA_ILi32EEEEEEaNS5_IJlSC_lEEEaSI_NS4_8TiledMMAINS4_8MMA_AtomIJNS4_21SM100_MMA_S8_2x1SM_SSIaaiLi128ELi128ELNS4_4UMMA5MajorE0ELSN_0ELNSM_8SaturateE0EEEEEENS4_6LayoutINS5_IJSC_SC_SC_EEENS5_IJNSA_ILi0EEEST_ST_EEEEENS5_IJNS4_10UnderscoreESW_SW_EEEEENS4_28SM100_TMA_2SM_LOAD_MULTICASTENS4_14ComposedLayoutINS4_7SwizzleILi1ELi4ELi3EEENS4_18smem_ptr_flag_bitsILi8EEENSR_INS5_IJNSA_ILi8EEESG_EEENS5_IJSG_SC_EEEEEEEvNS4_8identityENS4_18SM100_TMA_2SM_LOADES19_vS1A_EENS_8epilogue10collective18CollectiveEpilogueINS1D_23Sm100TmaWarpSpecializedILi2ELi2ELi32ELb0ELb0EEEJNS5_IJNSA_ILi64EEESF_SG_EEENS5_IJNSR_IS1I_SC_EENSR_INS5_IJSG_SB_EEENS5_IJSC_S1I_EEEEEEEEaSI_aSI_NS1D_6fusion15FusionCallbacksIS1H_NS1P_17LinearCombinationIaiaiLNS_15FloatRoundStyleE2EEES1J_S1O_JEEENS4_5SM1004TMEM4LOAD26SM100_TMEM_LOAD_32dp32b32xENS4_13SM90_TMA_LOADES19_NS4_39AutoVectorizingCopyWithAssumedAlignmentILi128EEENS4_14SM90_TMA_STOREES19_S21_S21_EEEvvEEEEvNT_6ParamsE) ;  /* 0xffffff7404a07950 */ /* 0x000fea0003c3ffff */
        .weak           $__internal_2_$__cuda_sm10x_tcgen05_guardrail_trap_unallocated_columns_being_dealloced
        .type           $__internal_2_$__cuda_sm10x_tcgen05_guardrail_trap_unallocated_columns_being_dealloced,@function
        .size           $__internal_2_$__cuda_sm10x_tcgen05_guardrail_trap_unallocated_columns_being_dealloced,(.L_x_163 - $__internal_2_$__cuda_sm10x_tcgen05_guardrail_trap_unallocated_columns_being_dealloced)
$__internal_2_$__cuda_sm10x_tcgen05_guardrail_trap_unallocated_columns_being_dealloced:
[----:B------:R-:W-:Y:S05]  /*8980*/  BPT.TRAP 0x1 ;  /* 0x000000040000795c */ /* 0x000fea0000300000 */
[----:B------:R-:W-:-:S04]  /*8990*/  HFMA2 R3, -RZ, RZ, 0, 0 ;  /* 0x00000000ff037431 */ /* 0x000fc800000001ff */
[----:B------:R-:W-:Y:S05]  /*89a0*/  RET.REL.NODEC R2 `(_ZN7cutlass13device_kernelINS_4gemm6kernel13GemmUniversalIN4cute5tupleIJiiiiEEENS1_10collective13CollectiveMmaINS1_35MainloopSm100TmaUmmaWarpSpecializedILi4ELi2ELi4ENS5_IJNS4_1CILi2EEESB_NSA_ILi1EEEEEEEENS5_IJNSA_ILi128EEESF_NSA_ILi32EEEEEEaNS5_IJlSC_lEEEaSI_NS4_8TiledMMAINS4_8MMA_AtomIJNS4_21SM100_MMA_S8_2x1SM_SSIaaiLi128ELi128ELNS4_4UMMA5MajorE0ELSN_0ELNSM_8SaturateE0EEEEEENS4_6LayoutINS5_IJSC_SC_SC_EEENS5_IJNSA_ILi0EEEST_ST_EEEEENS5_IJNS4_10UnderscoreESW_SW_EEEEENS4_28SM100_TMA_2SM_LOAD_MULTICASTENS4_14ComposedLayoutINS4_7SwizzleILi1ELi4ELi3EEENS4_18smem_ptr_flag_bitsILi8EEENSR_INS5_IJNSA_ILi8EEESG_EEENS5_IJSG_SC_EEEEEEEvNS4_8identityENS4_18SM100_TMA_2SM_LOADES19_vS1A_EENS_8epilogue10collective18CollectiveEpilogueINS1D_23Sm100TmaWarpSpecializedILi2ELi2ELi32ELb0ELb0EEEJNS5_IJNSA_ILi64EEESF_SG_EEENS5_IJNSR_IS1I_SC_EENSR_INS5_IJSG_SB_EEENS5_IJSC_S1I_EEEEEEEEaSI_aSI_NS1D_6fusion15FusionCallbacksIS1H_NS1P_17LinearCombinationIaiaiLNS_15FloatRoundStyleE2EEES1J_S1O_JEEENS4_5SM1004TMEM4LOAD26SM100_TMEM_LOAD_32dp32b32xENS4_13SM90_TMA_LOADES19_NS4_39AutoVectorizingCopyWithAssumedAlignmentILi128EEENS4_14SM90_TMA_STOREES19_S21_S21_EEEvvEEEEvNT_6ParamsE) ;  /* 0xffffff7402947950 */ /* 0x000fea0003c3ffff */
.L_x_162:
[----:B------:R-:W-:-:S00]  /*89b0*/  BRA `(.L_x_162) ;  /* 0xfffffffc00fc7947 */ /* 0x000fc0000383ffff */
[----:B------:R-:W-:-:S00]  /*89c0*/  NOP ;  /* 0x0000000000007918 */ /* 0x000fc00000000000 */
        /* <DEDUP_REMOVED lines=11> */
.L_x_163:


//--------------------- .nv.global.init           --------------------------
	.section	.nv.global.init,"aw",@progbits
.nv.global.init:
	.type		$str$27,@object
	.size		$str$27,($str$28 - $str$27)
$str$27:
        /*0000*/ 	.byte	0x28, 0x61, 0x64, 0x64, 0x72, 0x65, 0x73, 0x73, 0x20, 0x26, 0x20, 0x6d, 0x61, 0x73, 0x6b, 0x29
        /*0010*/ 	.byte	0x20, 0x3d, 0x3d, 0x20, 0x30, 0x00
	.type		$str$28,@object
	.size		$str$28,($str$26 - $str$28)
$str$28:
        /*0016*/ 	.byte	0x2f, 0x74, 0x6d, 0x70, 0x2f, 0x63, 0x75, 0x74, 0x6c, 0x61, 0x73, 0x73, 0x5f, 0x73, 0x77, 0x65
        /*0026*/ 	.byte	0x65, 0x70, 0x5f, 0x73, 0x72, 0x63, 0x2f, 0x69, 0x6e, 0x63, 0x6c, 0x75, 0x64, 0x65, 0x2f, 0x63
        /*0036*/ 	.byte	0x75, 0x74, 0x65, 0x2f, 0x70, 0x6f, 0x69, 0x6e, 0x74, 0x65, 0x72, 0x5f, 0x66, 0x6c, 0x61, 0x67
        /*0046*/ 	.byte	0x67, 0x65, 0x64, 0x2e, 0x68, 0x70, 0x70, 0x00
	.type		$str$26,@object
	.size		$str$26,($str$25 - $str$26)
$str$26:
        /*004e*/ 	.byte	0x2f, 0x74, 0x6d, 0x70, 0x2f, 0x63, 0x75, 0x74, 0x6c, 0x61, 0x73, 0x73, 0x5f, 0x73, 0x77, 0x65
        /*005e*/ 	.byte	0x65, 0x70, 0x5f, 0x73, 0x72, 0x63, 0x2f, 0x69, 0x6e, 0x63, 0x6c, 0x75, 0x64, 0x65, 0x2f, 0x63
        /*006e*/ 	.byte	0x75, 0x74, 0x65, 0x2f, 0x61, 0x74, 0x6f, 0x6d, 0x2f, 0x63, 0x6f, 0x70, 0x79, 0x5f, 0x74, 0x72
        /*007e*/ 	.byte	0x61, 0x69, 0x74, 0x73, 0x5f, 0x73, 0x6d, 0x31, 0x30, 0x30, 0x2e, 0x68, 0x70, 0x70, 0x00
	.type		$str$25,@object
	.size		$str$25,(__unnamed_1 - $str$25)
$str$25:
        /*008d*/ 	.byte	0x28, 0x28, 0x75, 0x69, 0x6e, 0x74, 0x33, 0x32, 0x5f, 0x74, 0x28, 0x74, 0x68, 0x72, 0x65, 0x61
        /*009d*/ 	.byte	0x64, 0x49, 0x64, 0x78, 0x2e, 0x78, 0x29, 0x20, 0x2f, 0x20, 0x33, 0x32, 0x29, 0x20, 0x25, 0x20
        /*00ad*/ 	.byte	0x34, 0x29, 0x20, 0x3d, 0x3d, 0x20, 0x28, 0x28, 0x28, 0x74, 0x6d, 0x65, 0x6d, 0x5f, 0x61, 0x64
        /*00bd*/ 	.byte	0x64, 0x72, 0x20, 0x3e, 0x3e, 0x20, 0x31, 0x36, 0x29, 0x20, 0x2f, 0x20, 0x33, 0x32, 0x29, 0x20
        /*00cd*/ 	.byte	0x25, 0x20, 0x34, 0x29, 0x00
	.type		__unnamed_1,@object
	.size		__unnamed_1,(__unnamed_2 - __unnamed_1)
__unnamed_1:
        /*00d2*/ 	.byte	0x61, 0x75, 0x74, 0x6f, 0x20, 0x63, 0x75, 0x74, 0x65, 0x3a, 0x3a, 0x61, 0x73, 0x5f, 0x70, 0x6f
        /* <DEDUP_REMOVED lines=24> */
        /*0262*/ 	.byte	0x3e, 0x3e, 0x5d, 0x00
	.type		__unnamed_2,@object
	.size		__unnamed_2,(.L_2 - __unnamed_2)
__unnamed_2:
        /* <DEDUP_REMOVED lines=41> */
.L_2:


//--------------------- .nv.shared._ZN7cutlass13device_kernelINS_4gemm6kernel13GemmUniversalIN4cute5tupleIJiiiiEEENS1_10collective13CollectiveMmaINS1_35MainloopSm100TmaUmmaWarpSpecializedILi4ELi2ELi4ENS5_IJNS4_1CILi2EEESB_NSA_ILi1EEEEEEEENS5_IJNSA_ILi128EEESF_NSA_ILi32EEEEEEaNS5_IJlSC_lEEEaSI_NS4_8TiledMMAINS4_8MMA_AtomIJNS4_21SM100_MMA_S8_2x1SM_SSIaaiLi128ELi128ELNS4_4UMMA5MajorE0ELSN_0ELNSM_8SaturateE0EEEEEENS4_6LayoutINS5_IJSC_SC_SC_EEENS5_IJNSA_ILi0EEEST_ST_EEEEENS5_IJNS4_10UnderscoreESW_SW_EEEEENS4_28SM100_TMA_2SM_LOAD_MULTICASTENS4_14ComposedLayoutINS4_7SwizzleILi1ELi4ELi3EEENS4_18smem_ptr_flag_bitsILi8EEENSR_INS5_IJNSA_ILi8EEESG_EEENS5_IJSG_SC_EEEEEEEvNS4_8identityENS4_18SM100_TMA_2SM_LOADES19_vS1A_EENS_8epilogue10collective18CollectiveEpilogueINS1D_23Sm100TmaWarpSpecializedILi2ELi2ELi32ELb0ELb0EEEJNS5_IJNSA_ILi64EEESF_SG_EEENS5_IJNSR_IS1I_SC_EENSR_INS5_IJSG_SB_EEENS5_IJSC_S1I_EEEEEEEEaSI_aSI_NS1D_6fusion15FusionCallbacksIS1H_NS1P_17LinearCombinationIaiaiLNS_15FloatRoundStyleE2EEES1J_S1O_JEEENS4_5SM1004TMEM4LOAD26SM100_TMEM_LOAD_32dp32b32xENS4_13SM90_TMA_LOADES19_NS4_39AutoVectorizingCopyWithAssumedAlignmentILi128EEENS4_14SM90_TMA_STOREES19_S21_S21_EEEvvEEEEvNT_6ParamsE --------------------------
	.section	.nv.shared._ZN7cutlass13device_kernelINS_4gemm6kernel13GemmUniversalIN4cute5tupleIJiiiiEEENS1_10collective13CollectiveMmaINS1_35MainloopSm100TmaUmmaWarpSpecializedILi4ELi2ELi4ENS5_IJNS4_1CILi2EEESB_NSA_ILi1EEEEEEEENS5_IJNSA_ILi128EEESF_NSA_ILi32EEEEEEaNS5_IJlSC_lEEEaSI_NS4_8TiledMMAINS4_8MMA_AtomIJNS4_21SM100_MMA_S8_2x1SM_SSIaaiLi128ELi128ELNS4_4UMMA5MajorE0ELSN_0ELNSM_8SaturateE0EEEEEENS4_6LayoutINS5_IJSC_SC_SC_EEENS5_IJNSA_ILi0EEEST_ST_EEEEENS5_IJNS4_10UnderscoreESW_SW_EEEEENS4_28SM100_TMA_2SM_LOAD_MULTICASTENS4_14ComposedLayoutINS4_7SwizzleILi1ELi4ELi3EEENS4_18smem_ptr_flag_bitsILi8EEENSR_INS5_IJNSA_ILi8EEESG_EEENS5_IJSG_SC_EEEEEEEvNS4_8identityENS4_18SM100_TMA_2SM_LOADES19_vS1A_EENS_8epilogue10collective18CollectiveEpilogueINS1D_23Sm100TmaWarpSpecializedILi2ELi2ELi32ELb0ELb0EEEJNS5_IJNSA_ILi64EEESF_SG_EEENS5_IJNSR_IS1I_SC_EENSR_INS5_IJSG_SB_EEENS5_IJSC_S1I_EEEEEEEEaSI_aSI_NS1D_6fusion15FusionCallbacksIS1H_NS1P_17LinearCombinationIaiaiLNS_15FloatRoundStyleE2EEES1J_S1O_JEEENS4_5SM1004TMEM4LOAD26SM100_TMEM_LOAD_32dp32b32xENS4_13SM90_TMA_LOADES19_NS4_39AutoVectorizingCopyWithAssumedAlignmentILi128EEENS4_14SM90_TMA_STOREES19_S21_S21_EEEvvEEEEvNT_6ParamsE,"aw",@nobits
	.sectionflags	@""
	.align	16
	.zero		1024


//--------------------- .nv.shared.reserved.0     --------------------------
	.section	.nv.shared.reserved.0,"aw",@nobits
	.weak		__nv_reservedSMEM_offset_0_alias
	.size		__nv_reservedSMEM_offset_0_alias, 0, 64
	.other		__nv_reservedSMEM_offset_0_alias,@"STO_CUDA_RESERVED_SHARED STV_DEFAULT"
__nv_reservedSMEM_offset_0_alias:
	.zero		0
.nv.shared.reserved.0:
	.zero		64
	.weak		__nv_reservedSMEM_tcgen05_partition
	.type		__nv_reservedSMEM_tcgen05_partition,@object
	.size		__nv_reservedSMEM_tcgen05_partition,(.L_0 - __nv_reservedSMEM_tcgen05_partition)
__nv_reservedSMEM_tcgen05_partition:
	.zero		32
.L_0:


//--------------------- .nv.global                --------------------------
	.section	.nv.global,"aw",@nobits
.nv.global:
	.type		_ZN40_INTERNAL_16f86a71_4_k_cu_b4c1c39a_105474cute1_E,@object
	.size		_ZN40_INTERNAL_16f86a71_4_k_cu_b4c1c39a_105474cute1_E,(_ZN40_INTERNAL_16f86a71_4_k_cu_b4c1c39a_105474cuda3std3__45__cpo6cbeginE - _ZN40_INTERNAL_16f86a71_4_k_cu_b4c1c39a_105474cute1_E)
_ZN40_INTERNAL_16f86a71_4_k_cu_b4c1c39a_105474cute1_E:
	.zero		1
	.type		_ZN40_INTERNAL_16f86a71_4_k_cu_b4c1c39a_105474cuda3std3__45__cpo6cbeginE,@object
	.size		_ZN40_INTERNAL_16f86a71_4_k_cu_b4c1c39a_105474cuda3std3__45__cpo6cbeginE,(_ZN40_INTERNAL_16f86a71_4_k_cu_b4c1c39a_105474cuda3std3__48in_placeE - _ZN40_INTERNAL_16f86a71_4_k_cu_b4c1c39a_105474cuda3std3__45__cpo6cbeginE)
_ZN40_INTERNAL_16f86a71_4_k_cu_b4c1c39a_105474cuda3std3__45__cpo6cbeginE:
	.zero		1
	.type		_ZN40_INTERNAL_16f86a71_4_k_cu_b4c1c39a_105474cuda3std3__48in_placeE,@object
	.size		_ZN40_INTERNAL_16f86a71_4_k_cu_b4c1c39a_105474cuda3std3__48in_placeE,(_ZN40_INTERNAL_16f86a71_4_k_cu_b4c1c39a_105474cuda3std6ranges3__45__cpo9iter_moveE - _ZN40_INTERNAL_16f86a71_4_k_cu_b4c1c39a_105474cuda3std3__48in_placeE)
_ZN40_INTERNAL_16f86a71_4_k_cu_b4c1c39a_105474cuda3std3__48in_placeE:
	.zero		1
	.type		_ZN40_INTERNAL_16f86a71_4_k_cu_b4c1c39a_105474cuda3std6ranges3__45__cpo9iter_moveE,@object
	.size		_ZN40_INTERNAL_16f86a71_4_k_cu_b4c1c39a_105474cuda3std6ranges3__45__cpo9iter_moveE,(_ZN40_INTERNAL_16f86a71_4_k_cu_b4c1c39a_105474cuda3std3__45__cpo5beginE - _ZN40_INTERNAL_16f86a71_4_k_cu_b4c1c39a_105474cuda3std6ranges3__45__cpo9iter_moveE)
_ZN40_INTERNAL_16f86a71_4_k_cu_b4c1c39a_105474cuda3std6ranges3__45__cpo9iter_moveE:
	.zero		1
	.type		_ZN40_INTERNAL_16f86a71_4_k_cu_b4c1c39a_105474cuda3std3__45__cpo5beginE,@object
	.size		_ZN40_INTERNAL_16f86a71_4_k_cu_b4c1c39a_105474cuda3std3__45__cpo5beginE,(_ZN40_INTERNAL_16f86a71_4_k_cu_b4c1c39a_105474cuda3std3__442_GLOBAL__N__16f86a71_4_k_cu_b4c1c39a_105476ignoreE - _ZN40_INTERNAL_16f86a71_4_k_cu_b4c1c39a_105474cuda3std3__45__cpo5beginE)
_ZN40_INTERNAL_16f86a71_4_k_cu_b4c1c39a_105474cuda3std3__45__cpo5beginE:
	.zero		1
	.type		_ZN40_INTERNAL_16f86a71_4_k_cu_b4c1c39a_105474cuda3std3__442_GLOBAL__N__16f86a71_4_k_cu_b4c1c39a_105476ignoreE,@object
	.size		_ZN40_INTERNAL_16f86a71_4_k_cu_b4c1c39a_105474cuda3std3__442_GLOBAL__N__16f86a71_4_k_cu_b4c1c39a_105476ignoreE,(_ZN40_INTERNAL_16f86a71_4_k_cu_b4c1c39a_105474cute7productE - _ZN40_INTERNAL_16f86a71_4_k_cu_b4c1c39a_105474cuda3std3__442_GLOBAL__N__16f86a71_4_k_cu_b4c1c39a_105476ignoreE)
_ZN40_INTERNAL_16f86a71_4_k_cu_b4c1c39a_105474cuda3std3__442_GLOBAL__N__16f86a71_4_k_cu_b4c1c39a_105476ignoreE:
	.zero		1
	.type		_ZN40_INTERNAL_16f86a71_4_k_cu_b4c1c39a_105474cute7productE,@object
	.size		_ZN40_INTERNAL_16f86a71_4_k_cu_b4c1c39a_105474cute7productE,(_ZN40_INTERNAL_16f86a71_4_k_cu_b4c1c39a_105474cuda3std3__45__cpo3endE - _ZN40_INTERNAL_16f86a71_4_k_cu_b4c1c39a_105474cute7productE)
_ZN40_INTERNAL_16f86a71_4_k_cu_b4c1c39a_105474cute7productE:
	.zero		1
	.type		_ZN40_INTERNAL_16f86a71_4_k_cu_b4c1c39a_105474cuda3std3__45__cpo3endE,@object
	.size		_ZN40_INTERNAL_16f86a71_4_k_cu_b4c1c39a_105474cuda3std3__45__cpo3endE,(_ZN40_INTERNAL_16f86a71_4_k_cu_b4c1c39a_105474cuda3std3__419piecewise_constructE - _ZN40_INTERNAL_16f86a71_4_k_cu_b4c1c39a_105474cuda3std3__45__cpo3endE)
_ZN40_INTERNAL_16f86a71_4_k_cu_b4c1c39a_105474cuda3std3__45__cpo3endE:
	.zero		1
	.type		_ZN40_INTERNAL_16f86a71_4_k_cu_b4c1c39a_105474cuda3std3__419piecewise_constructE,@object
	.size		_ZN40_INTERNAL_16f86a71_4_k_cu_b4c1c39a_105474cuda3std3__419piecewise_constructE,(_ZN40_INTERNAL_16f86a71_4_k_cu_b4c1c39a_105474cuda3std3__45__cpo4cendE - _ZN40_INTERNAL_16f86a71_4_k_cu_b4c1c39a_105474cuda3std3__419piecewise_constructE)
_ZN40_INTERNAL_16f86a71_4_k_cu_b4c1c39a_105474cuda3std3__419piecewise_constructE:
	.zero		1
	.type		_ZN40_INTERNAL_16f86a71_4_k_cu_b4c1c39a_105474cuda3std3__45__cpo4cendE,@object
	.size		_ZN40_INTERNAL_16f86a71_4_k_cu_b4c1c39a_105474cuda3std3__45__cpo4cendE,(_ZN40_INTERNAL_16f86a71_4_k_cu_b4c1c39a_105474cuda3std6ranges3__45__cpo4swapE - _ZN40_INTERNAL_16f86a71_4_k_cu_b4c1c39a_105474cuda3std3__45__cpo4cendE)
_ZN40_INTERNAL_16f86a71_4_k_cu_b4c1c39a_105474cuda3std3__45__cpo4cendE:
	.zero		1
	.type		_ZN40_INTERNAL_16f86a71_4_k_cu_b4c1c39a_105474cuda3std6ranges3__45__cpo4swapE,@object
	.size		_ZN40_INTERNAL_16f86a71_4_k_cu_b4c1c39a_105474cuda3std6ranges3__45__cpo4swapE,(.L_10 - _ZN40_INTERNAL_16f86a71_4_k_cu_b4c1c39a_105474cuda3std6ranges3__45__cpo4swapE)
_ZN40_INTERNAL_16f86a71_4_k_cu_b4c1c39a_105474cuda3std6ranges3__45__cpo4swapE:
	.zero		1
.L_10:


//--------------------- .nv.constant0._ZN7cutlass13device_kernelINS_4gemm6kernel13GemmUniversalIN4cute5tupleIJiiiiEEENS1_10collective13CollectiveMmaINS1_35MainloopSm100TmaUmmaWarpSpecializedILi4ELi2ELi4ENS5_IJNS4_1CILi2EEESB_NSA_ILi1EEEEEEEENS5_IJNSA_ILi128EEESF_NSA_ILi32EEEEEEaNS5_IJlSC_lEEEaSI_NS4_8TiledMMAINS4_8MMA_AtomIJNS4_21SM100_MMA_S8_2x1SM_SSIaaiLi128ELi128ELNS4_4UMMA5MajorE0ELSN_0ELNSM_8SaturateE0EEEEEENS4_6LayoutINS5_IJSC_SC_SC_EEENS5_IJNSA_ILi0EEEST_ST_EEEEENS5_IJNS4_10UnderscoreESW_SW_EEEEENS4_28SM100_TMA_2SM_LOAD_MULTICASTENS4_14ComposedLayoutINS4_7SwizzleILi1ELi4ELi3EEENS4_18smem_ptr_flag_bitsILi8EEENSR_INS5_IJNSA_ILi8EEESG_EEENS5_IJSG_SC_EEEEEEEvNS4_8identityENS4_18SM100_TMA_2SM_LOADES19_vS1A_EENS_8epilogue10collective18CollectiveEpilogueINS1D_23Sm100TmaWarpSpecializedILi2ELi2ELi32ELb0ELb0EEEJNS5_IJNSA_ILi64EEESF_SG_EEENS5_IJNSR_IS1I_SC_EENSR_INS5_IJSG_SB_EEENS5_IJSC_S1I_EEEEEEEEaSI_aSI_NS1D_6fusion15FusionCallbacksIS1H_NS1P_17LinearCombinationIaiaiLNS_15FloatRoundStyleE2EEES1J_S1O_JEEENS4_5SM1004TMEM4LOAD26SM100_TMEM_LOAD_32dp32b32xENS4_13SM90_TMA_LOADES19_NS4_39AutoVectorizingCopyWithAssumedAlignmentILi128EEENS4_14SM90_TMA_STOREES19_S21_S21_EEEvvEEEEvNT_6ParamsE --------------------------
	.section	.nv.constant0._ZN7cutlass13device_kernelINS_4gemm6kernel13GemmUniversalIN4cute5tupleIJiiiiEEENS1_10collective13CollectiveMmaINS1_35MainloopSm100TmaUmmaWarpSpecializedILi4ELi2ELi4ENS5_IJNS4_1CILi2EEESB_NSA_ILi1EEEEEEEENS5_IJNSA_ILi128EEESF_NSA_ILi32EEEEEEaNS5_IJlSC_lEEEaSI_NS4_8TiledMMAINS4_8MMA_AtomIJNS4_21SM100_MMA_S8_2x1SM_SSIaaiLi128ELi128ELNS4_4UMMA5MajorE0ELSN_0ELNSM_8SaturateE0EEEEEENS4_6LayoutINS5_IJSC_SC_SC_EEENS5_IJNSA_ILi0EEEST_ST_EEEEENS5_IJNS4_10UnderscoreESW_SW_EEEEENS4_28SM100_TMA_2SM_LOAD_MULTICASTENS4_14ComposedLayoutINS4_7SwizzleILi1ELi4ELi3EEENS4_18smem_ptr_flag_bitsILi8EEENSR_INS5_IJNSA_ILi8EEESG_EEENS5_IJSG_SC_EEEEEEEvNS4_8identityENS4_18SM100_TMA_2SM_LOADES19_vS1A_EENS_8epilogue10collective18CollectiveEpilogueINS1D_23Sm100TmaWarpSpecializedILi2ELi2ELi32ELb0ELb0EEEJNS5_IJNSA_ILi64EEESF_SG_EEENS5_IJNSR_IS1I_SC_EENSR_INS5_IJSG_SB_EEENS5_IJSC_S1I_EEEEEEEEaSI_aSI_NS1D_6fusion15FusionCallbacksIS1H_NS1P_17LinearCombinationIaiaiLNS_15FloatRoundStyleE2EEES1J_S1O_JEEENS4_5SM1004TMEM4LOAD26SM100_TMEM_LOAD_32dp32b32xENS4_13SM90_TMA_LOADES19_NS4_39AutoVectorizingCopyWithAssumedAlignmentILi128EEENS4_14SM90_TMA_STOREES19_S21_S21_EEEvvEEEEvNT_6ParamsE,"a",@progbits
	.sectionflags	@""
	.align	4
.nv.constant0._ZN7cutlass13device_kernelINS_4gemm6kernel13GemmUniversalIN4cute5tupleIJiiiiEEENS1_10collective13CollectiveMmaINS1_35MainloopSm100TmaUmmaWarpSpecializedILi4ELi2ELi4ENS5_IJNS4_1CILi2EEESB_NSA_ILi1EEEEEEEENS5_IJNSA_ILi128EEESF_NSA_ILi32EEEEEEaNS5_IJlSC_lEEEaSI_NS4_8TiledMMAINS4_8MMA_AtomIJNS4_21SM100_MMA_S8_2x1SM_SSIaaiLi128ELi128ELNS4_4UMMA5MajorE0ELSN_0ELNSM_8SaturateE0EEEEEENS4_6LayoutINS5_IJSC_SC_SC_EEENS5_IJNSA_ILi0EEEST_ST_EEEEENS5_IJNS4_10UnderscoreESW_SW_EEEEENS4_28SM100_TMA_2SM_LOAD_MULTICASTENS4_14ComposedLayoutINS4_7SwizzleILi1ELi4ELi3EEENS4_18smem_ptr_flag_bitsILi8EEENSR_INS5_IJNSA_ILi8EEESG_EEENS5_IJSG_SC_EEEEEEEvNS4_8identityENS4_18SM100_TMA_2SM_LOADES19_vS1A_EENS_8epilogue10collective18CollectiveEpilogueINS1D_23Sm100TmaWarpSpecializedILi2ELi2ELi32ELb0ELb0EEEJNS5_IJNSA_ILi64EEESF_SG_EEENS5_IJNSR_IS1I_SC_EENSR_INS5_IJSG_SB_EEENS5_IJSC_S1I_EEEEEEEEaSI_aSI_NS1D_6fusion15FusionCallbacksIS1H_NS1P_17LinearCombinationIaiaiLNS_15FloatRoundStyleE2EEES1J_S1O_JEEENS4_5SM1004TMEM4LOAD26SM100_TMEM_LOAD_32dp32b32xENS4_13SM90_TMA_LOADES19_NS4_39AutoVectorizingCopyWithAssumedAlignmentILi128EEENS4_14SM90_TMA_STOREES19_S21_S21_EEEvvEEEEvNT_6ParamsE:
	.zero		2944


//--------------------- SYMBOLS --------------------------

	.type		.nv.reservedSmem.offset0,@object
	.size		.nv.reservedSmem.offset0,0x4
	.type		.nv.reservedSmem.cap,@object
	.size		.nv.reservedSmem.cap,0x4
	.type		__assertfail,@function
